	.target	sm_90a

	.elftype	@"ET_EXEC"


//--------------------- .note.nv.tkinfo           --------------------------
	.section	.note.nv.tkinfo,"",@"SHT_NOTE"
	.sectionflags	@"SHF_NOTE_NV_TKINFO"
	.tkinfo
        /*0018*/ 	.word	0x00000002
        /*0030*/ 	.string	""
        /*0030*/ 	.string	"ptxas"
        /*0030*/ 	.string	"Cuda compilation tools, release 13.0, V13.0.88"
        /*0030*/ 	.string	"Build cuda_13.0.r13.0/compiler.36424714_0"
        /*0030*/ 	.string	"-arch sm_90a -m 64 "



//--------------------- .note.nv.cuinfo           --------------------------
	.section	.note.nv.cuinfo,"",@"SHT_NOTE"
	.sectionflags	@"SHF_NOTE_NV_CUINFO"
        /*0018*/ 	.short	0x0002
        /*001a*/ 	.short	0x005a
        /*001c*/ 	.short	0x0082
	.zero		2


//--------------------- .nv.info                  --------------------------
	.section	.nv.info,"",@"SHT_CUDA_INFO"
	.align	4


	//----- nvinfo : EIATTR_REGCOUNT
	.align		4
        /*0000*/ 	.byte	0x04, 0x2f
        /*0002*/ 	.short	(.L_15 - .L_14)
	.align		4
.L_14:
        /*0004*/ 	.word	index@(_ZN7cutlass13device_kernelINS_4gemm6kernel13GemmUniversalIN4cute5tupleIJiiiiEEENS1_10collective13CollectiveMmaINS1_34MainloopSm90TmaGmmaWarpSpecializedILi50ENS5_IJNS4_1CILi2EEENSA_ILi1EEESC_EEENS1_32KernelTmaWarpSpecializedPingpongEEENS5_IJNSA_ILi64EEENSA_ILi8EEENSA_ILi32EEEEEENS_10bfloat16_tENS5_IJlSC_lEEESK_SL_NS4_8TiledMMAINS4_8MMA_AtomIJNS4_4SM904GMMA26MMA_64x8x16_F32BF16BF16_SSILNSP_5MajorE0ELSR_0ELNSP_7ScaleInE1ELSS_1EEEEEENS4_6LayoutINS5_IJSC_SC_SC_EEENS5_IJNSA_ILi0EEESX_SX_EEEEENS5_IJNS4_10UnderscoreES10_S10_EEEEENS4_13SM90_TMA_LOADENS4_14ComposedLayoutINS4_7SwizzleILi2ELi4ELi3EEENS4_18smem_ptr_flag_bitsILi16EEENSV_INS5_IJSH_SI_EEENS5_IJSI_SC_EEEEEEEvNS4_8identityENS4_23SM90_TMA_LOAD_MULTICASTES1C_vS1D_EENS_8epilogue10collective6detail29Sm90TmaWarpSpecializedAdapterINS1H_15DefaultEpilogueISK_SL_SL_NS1G_6thread17LinearCombinationISK_Li1EffLNS1L_9ScaleType4KindE0ELNS_15FloatRoundStyleE2ESK_EENS1_15EpilogueDefaultEEEEEvvEEEEvNT_6ParamsE)
        /*0008*/ 	.word	0x000000a8


	//----- nvinfo : EIATTR_FRAME_SIZE
	.align		4
.L_15:
        /*000c*/ 	.byte	0x04, 0x11
        /*000e*/ 	.short	(.L_17 - .L_16)
	.align		4
.L_16:
        /*0010*/ 	.word	index@(_ZN7cutlass13device_kernelINS_4gemm6kernel13GemmUniversalIN4cute5tupleIJiiiiEEENS1_10collective13CollectiveMmaINS1_34MainloopSm90TmaGmmaWarpSpecializedILi50ENS5_IJNS4_1CILi2EEENSA_ILi1EEESC_EEENS1_32KernelTmaWarpSpecializedPingpongEEENS5_IJNSA_ILi64EEENSA_ILi8EEENSA_ILi32EEEEEENS_10bfloat16_tENS5_IJlSC_lEEESK_SL_NS4_8TiledMMAINS4_8MMA_AtomIJNS4_4SM904GMMA26MMA_64x8x16_F32BF16BF16_SSILNSP_5MajorE0ELSR_0ELNSP_7ScaleInE1ELSS_1EEEEEENS4_6LayoutINS5_IJSC_SC_SC_EEENS5_IJNSA_ILi0EEESX_SX_EEEEENS5_IJNS4_10UnderscoreES10_S10_EEEEENS4_13SM90_TMA_LOADENS4_14ComposedLayoutINS4_7SwizzleILi2ELi4ELi3EEENS4_18smem_ptr_flag_bitsILi16EEENSV_INS5_IJSH_SI_EEENS5_IJSI_SC_EEEEEEEvNS4_8identityENS4_23SM90_TMA_LOAD_MULTICASTES1C_vS1D_EENS_8epilogue10collective6detail29Sm90TmaWarpSpecializedAdapterINS1H_15DefaultEpilogueISK_SL_SL_NS1G_6thread17LinearCombinationISK_Li1EffLNS1L_9ScaleType4KindE0ELNS_15FloatRoundStyleE2ESK_EENS1_15EpilogueDefaultEEEEEvvEEEEvNT_6ParamsE)
        /*0014*/ 	.word	0x00000000


	//----- nvinfo : EIATTR_MIN_STACK_SIZE
	.align		4
.L_17:
        /*0018*/ 	.byte	0x04, 0x12
        /*001a*/ 	.short	(.L_19 - .L_18)
	.align		4
.L_18:
        /*001c*/ 	.word	index@(_ZN7cutlass13device_kernelINS_4gemm6kernel13GemmUniversalIN4cute5tupleIJiiiiEEENS1_10collective13CollectiveMmaINS1_34MainloopSm90TmaGmmaWarpSpecializedILi50ENS5_IJNS4_1CILi2EEENSA_ILi1EEESC_EEENS1_32KernelTmaWarpSpecializedPingpongEEENS5_IJNSA_ILi64EEENSA_ILi8EEENSA_ILi32EEEEEENS_10bfloat16_tENS5_IJlSC_lEEESK_SL_NS4_8TiledMMAINS4_8MMA_AtomIJNS4_4SM904GMMA26MMA_64x8x16_F32BF16BF16_SSILNSP_5MajorE0ELSR_0ELNSP_7ScaleInE1ELSS_1EEEEEENS4_6LayoutINS5_IJSC_SC_SC_EEENS5_IJNSA_ILi0EEESX_SX_EEEEENS5_IJNS4_10UnderscoreES10_S10_EEEEENS4_13SM90_TMA_LOADENS4_14ComposedLayoutINS4_7SwizzleILi2ELi4ELi3EEENS4_18smem_ptr_flag_bitsILi16EEENSV_INS5_IJSH_SI_EEENS5_IJSI_SC_EEEEEEEvNS4_8identityENS4_23SM90_TMA_LOAD_MULTICASTES1C_vS1D_EENS_8epilogue10collective6detail29Sm90TmaWarpSpecializedAdapterINS1H_15DefaultEpilogueISK_SL_SL_NS1G_6thread17LinearCombinationISK_Li1EffLNS1L_9ScaleType4KindE0ELNS_15FloatRoundStyleE2ESK_EENS1_15EpilogueDefaultEEEEEvvEEEEvNT_6ParamsE)
        /*0020*/ 	.word	0x00000000
.L_19:


//--------------------- .nv.compat                --------------------------
	.section	.nv.compat,"",@"SHT_CUDA_COMPAT_INFO"
	.align	4
        /*0000*/ 	.byte	0x02, 0x09, 0x01, 0x00, 0x02, 0x02, 0x04, 0x00, 0x02, 0x05, 0x05, 0x00, 0x03, 0x07, 0x01, 0x01
        /*0010*/ 	.byte	0x02, 0x03, 0x01, 0x00, 0x02, 0x06, 0x01, 0x00, 0x04, 0x0b, 0x08, 0x00, 0x00, 0x00, 0x00, 0x00
        /*0020*/ 	.byte	0x00, 0x00, 0x00, 0x00


//--------------------- .nv.info._ZN7cutlass13device_kernelINS_4gemm6kernel13GemmUniversalIN4cute5tupleIJiiiiEEENS1_10collective13CollectiveMmaINS1_34MainloopSm90TmaGmmaWarpSpecializedILi50ENS5_IJNS4_1CILi2EEENSA_ILi1EEESC_EEENS1_32KernelTmaWarpSpecializedPingpongEEENS5_IJNSA_ILi64EEENSA_ILi8EEENSA_ILi32EEEEEENS_10bfloat16_tENS5_IJlSC_lEEESK_SL_NS4_8TiledMMAINS4_8MMA_AtomIJNS4_4SM904GMMA26MMA_64x8x16_F32BF16BF16_SSILNSP_5MajorE0ELSR_0ELNSP_7ScaleInE1ELSS_1EEEEEENS4_6LayoutINS5_IJSC_SC_SC_EEENS5_IJNSA_ILi0EEESX_SX_EEEEENS5_IJNS4_10UnderscoreES10_S10_EEEEENS4_13SM90_TMA_LOADENS4_14ComposedLayoutINS4_7SwizzleILi2ELi4ELi3EEENS4_18smem_ptr_flag_bitsILi16EEENSV_INS5_IJSH_SI_EEENS5_IJSI_SC_EEEEEEEvNS4_8identityENS4_23SM90_TMA_LOAD_MULTICASTES1C_vS1D_EENS_8epilogue10collective6detail29Sm90TmaWarpSpecializedAdapterINS1H_15DefaultEpilogueISK_SL_SL_NS1G_6thread17LinearCombinationISK_Li1EffLNS1L_9ScaleType4KindE0ELNS_15FloatRoundStyleE2ESK_EENS1_15EpilogueDefaultEEEEEvvEEEEvNT_6ParamsE --------------------------
	.section	.nv.info._ZN7cutlass13device_kernelINS_4gemm6kernel13GemmUniversalIN4cute5tupleIJiiiiEEENS1_10collective13CollectiveMmaINS1_34MainloopSm90TmaGmmaWarpSpecializedILi50ENS5_IJNS4_1CILi2EEENSA_ILi1EEESC_EEENS1_32KernelTmaWarpSpecializedPingpongEEENS5_IJNSA_ILi64EEENSA_ILi8EEENSA_ILi32EEEEEENS_10bfloat16_tENS5_IJlSC_lEEESK_SL_NS4_8TiledMMAINS4_8MMA_AtomIJNS4_4SM904GMMA26MMA_64x8x16_F32BF16BF16_SSILNSP_5MajorE0ELSR_0ELNSP_7ScaleInE1ELSS_1EEEEEENS4_6LayoutINS5_IJSC_SC_SC_EEENS5_IJNSA_ILi0EEESX_SX_EEEEENS5_IJNS4_10UnderscoreES10_S10_EEEEENS4_13SM90_TMA_LOADENS4_14ComposedLayoutINS4_7SwizzleILi2ELi4ELi3EEENS4_18smem_ptr_flag_bitsILi16EEENSV_INS5_IJSH_SI_EEENS5_IJSI_SC_EEEEEEEvNS4_8identityENS4_23SM90_TMA_LOAD_MULTICASTES1C_vS1D_EENS_8epilogue10collective6detail29Sm90TmaWarpSpecializedAdapterINS1H_15DefaultEpilogueISK_SL_SL_NS1G_6thread17LinearCombinationISK_Li1EffLNS1L_9ScaleType4KindE0ELNS_15FloatRoundStyleE2ESK_EENS1_15EpilogueDefaultEEEEEvvEEEEvNT_6ParamsE,"",@"SHT_CUDA_INFO"
	.sectionflags	@""
	.align	4


	//----- nvinfo : EIATTR_CUDA_API_VERSION
	.align		4
        /*0000*/ 	.byte	0x04, 0x37
        /*0002*/ 	.short	(.L_21 - .L_20)
.L_20:
        /*0004*/ 	.word	0x00000082


	//----- nvinfo : EIATTR_KPARAM_INFO
	.align		4
.L_21:
        /*0008*/ 	.byte	0x04, 0x17
        /*000a*/ 	.short	(.L_23 - .L_22)
.L_22:
        /*000c*/ 	.word	0x00000000
        /*0010*/ 	.short	0x0000
        /*0012*/ 	.short	0x0070
        /*0014*/ 	.byte	0x00, 0xf0, 0x01, 0x10


	//----- nvinfo : EIATTR_SPARSE_MMA_MASK
	.align		4
.L_23:
        /*0018*/ 	.byte	0x03, 0x50
        /*001a*/ 	.short	0x0000


	//----- nvinfo : EIATTR_MAXREG_COUNT
	.align		4
        /*001c*/ 	.byte	0x03, 0x1b
        /*001e*/ 	.short	0x00a8


	//----- nvinfo : EIATTR_NUM_BARRIERS
	.align		4
        /*0020*/ 	.byte	0x02, 0x4c
        /*0022*/ 	.byte	0x01
	.zero		1


	//----- nvinfo : EIATTR_EXTERNS
	.align		4
        /*0024*/ 	.byte	0x04, 0x0f
        /*0026*/ 	.short	(.L_25 - .L_24)


	//   ....[0]....
	.align		4
.L_24:
        /*0028*/ 	.word	index@(__assertfail)


	//----- nvinfo : EIATTR_MERCURY_ISA_VERSION
	.align		4
.L_25:
        /*002c*/ 	.byte	0x03, 0x5f
        /*002e*/ 	.short	0x0101


	//----- nvinfo : EIATTR_INT_WARP_WIDE_INSTR_OFFSETS
	.align		4
        /*0030*/ 	.byte	0x04, 0x31
        /*0032*/ 	.short	(.L_27 - .L_26)


	//   ....[0]....
.L_26:
        /*0034*/ 	.word	0x00000ac0


	//   ....[1]....
        /*0038*/ 	.word	0x00000ae0


	//   ....[2]....
        /*003c*/ 	.word	0x00000b90


	//   ....[3]....
        /*0040*/ 	.word	0x00000bc0


	//   ....[4]....
        /*0044*/ 	.word	0x00000d30


	//   ....[5]....
        /*0048*/ 	.word	0x00000d40


	//   ....[6]....
        /*004c*/ 	.word	0x00000d50


	//   ....[7]....
        /*0050*/ 	.word	0x00000da0


	//   ....[8]....
        /*0054*/ 	.word	0x00002510


	//----- nvinfo : EIATTR_COOP_GROUP_MASK_REGIDS
	.align		4
.L_27:
        /*0058*/ 	.byte	0x04, 0x29
        /*005a*/ 	.short	(.L_29 - .L_28)


	//   ....[0]....
.L_28:
        /*005c*/ 	.word	0xffffffff


	//   ....[1]....
        /*0060*/ 	.word	0xffffffff


	//   ....[2]....
        /*0064*/ 	.word	0xffffffff


	//   ....[3]....
        /*0068*/ 	.word	0xffffffff


	//   ....[4]....
        /*006c*/ 	.word	0xffffffff


	//   ....[5]....
        /*0070*/ 	.word	0xffffffff


	//   ....[6]....
        /*0074*/ 	.word	0xffffffff


	//----- nvinfo : EIATTR_COOP_GROUP_INSTR_OFFSETS
	.align		4
.L_29:
        /*0078*/ 	.byte	0x04, 0x28
        /*007a*/ 	.short	(.L_31 - .L_30)


	//   ....[0]....
.L_30:
        /*007c*/ 	.word	0x00000060


	//   ....[1]....
        /*0080*/ 	.word	0x00000070


	//   ....[2]....
        /*0084*/ 	.word	0x00000130


	//   ....[3]....
        /*0088*/ 	.word	0x000008c0


	//   ....[4]....
        /*008c*/ 	.word	0x00000900


	//   ....[5]....
        /*0090*/ 	.word	0x00000980


	//   ....[6]....
        /*0094*/ 	.word	0x00000f40


	//----- nvinfo : EIATTR_REG_RECONFIG
	.align		4
.L_31:
        /*0098*/ 	.byte	0x01, 0x54
	.zero		2


	//----- nvinfo : EIATTR_SYSCALL_OFFSETS
	.align		4
        /*009c*/ 	.byte	0x04, 0x46
        /*009e*/ 	.short	(.L_33 - .L_32)


	//   ....[0]....
.L_32:
        /*00a0*/ 	.word	0x00001f40


	//----- nvinfo : EIATTR_MBARRIER_INSTR_OFFSETS
	.align		4
.L_33:
        /*00a4*/ 	.byte	0x04, 0x39
        /*00a6*/ 	.short	(.L_35 - .L_34)


	//   ....[0]....
.L_34:
        /*00a8*/ 	.word	0x00000250
        /*00ac*/ 	.word	0x000000ff
        /*00b0*/ 	.word	0x00000000
        /*00b4*/ 	.short	0x0100
        /*00b6*/ 	.byte	0x08
	.zero		1


	//   ....[1]....
        /*00b8*/ 	.word	0x00000260
        /*00bc*/ 	.word	0x000000ff
        /*00c0*/ 	.word	0x00000190
        /*00c4*/ 	.short	0x0100
        /*00c6*/ 	.byte	0x08
	.zero		1


	//   ....[2]....
        /*00c8*/ 	.word	0x00000270
        /*00cc*/ 	.word	0x000000ff
        /*00d0*/ 	.word	0x00000008
        /*00d4*/ 	.short	0x0100
        /*00d6*/ 	.byte	0x08
	.zero		1


	//   ....[3]....
        /*00d8*/ 	.word	0x00000280
        /*00dc*/ 	.word	0x000000ff
        /*00e0*/ 	.word	0x00000198
        /*00e4*/ 	.short	0x0100
        /*00e6*/ 	.byte	0x08
	.zero		1


	//   ....[4]....
        /*00e8*/ 	.word	0x00000290
        /*00ec*/ 	.word	0x000000ff
        /*00f0*/ 	.word	0x00000010
        /*00f4*/ 	.short	0x0100
        /*00f6*/ 	.byte	0x08
	.zero		1


	//   ....[5]....
        /*00f8*/ 	.word	0x000002a0
        /*00fc*/ 	.word	0x000000ff
        /*0100*/ 	.word	0x000001a0
        /*0104*/ 	.short	0x0100
        /*0106*/ 	.byte	0x08
	.zero		1


	//   ....[6]....
        /*0108*/ 	.word	0x000002b0
        /*010c*/ 	.word	0x000000ff
        /*0110*/ 	.word	0x00000018
        /*0114*/ 	.short	0x0100
        /*0116*/ 	.byte	0x08
	.zero		1


	//   ....[7]....
        /*0118*/ 	.word	0x000002c0
        /*011c*/ 	.word	0x000000ff
        /*0120*/ 	.word	0x000001a8
        /*0124*/ 	.short	0x0100
        /*0126*/ 	.byte	0x08
	.zero		1


	//   ....[8]....
        /*0128*/ 	.word	0x000002d0
        /*012c*/ 	.word	0x000000ff
        /*0130*/ 	.word	0x00000020
        /*0134*/ 	.short	0x0100
        /*0136*/ 	.byte	0x08
	.zero		1


	//   ....[9]....
        /*0138*/ 	.word	0x000002e0
        /*013c*/ 	.word	0x000000ff
        /*0140*/ 	.word	0x000001b0
        /*0144*/ 	.short	0x0100
        /*0146*/ 	.byte	0x08
	.zero		1


	//   ....[10]....
        /*0148*/ 	.word	0x000002f0
        /*014c*/ 	.word	0x000000ff
        /*0150*/ 	.word	0x00000028
        /*0154*/ 	.short	0x0100
        /*0156*/ 	.byte	0x08
	.zero		1


	//   ....[11]....
        /*0158*/ 	.word	0x00000300
        /*015c*/ 	.word	0x000000ff
        /*0160*/ 	.word	0x000001b8
        /*0164*/ 	.short	0x0100
        /*0166*/ 	.byte	0x08
	.zero		1


	//   ....[12]....
        /*0168*/ 	.word	0x00000310
        /*016c*/ 	.word	0x000000ff
        /*0170*/ 	.word	0x00000030
        /*0174*/ 	.short	0x0100
        /*0176*/ 	.byte	0x08
	.zero		1


	//   ....[13]....
        /*0178*/ 	.word	0x00000320
        /*017c*/ 	.word	0x000000ff
        /*0180*/ 	.word	0x000001c0
        /*0184*/ 	.short	0x0100
        /*0186*/ 	.byte	0x08
	.zero		1


	//   ....[14]....
        /*0188*/ 	.word	0x00000330
        /*018c*/ 	.word	0x000000ff
        /*0190*/ 	.word	0x00000038
        /*0194*/ 	.short	0x0100
        /*0196*/ 	.byte	0x08
	.zero		1


	//   ....[15]....
        /*0198*/ 	.word	0x00000340
        /*019c*/ 	.word	0x000000ff
        /*01a0*/ 	.word	0x000001c8
        /*01a4*/ 	.short	0x0100
        /*01a6*/ 	.byte	0x08
	.zero		1


	//   ....[16]....
        /*01a8*/ 	.word	0x00000350
        /*01ac*/ 	.word	0x000000ff
        /*01b0*/ 	.word	0x00000040
        /*01b4*/ 	.short	0x0100
        /*01b6*/ 	.byte	0x08
	.zero		1


	//   ....[17]....
        /*01b8*/ 	.word	0x00000360
        /*01bc*/ 	.word	0x000000ff
        /*01c0*/ 	.word	0x000001d0
        /*01c4*/ 	.short	0x0100
        /*01c6*/ 	.byte	0x08
	.zero		1


	//   ....[18]....
        /*01c8*/ 	.word	0x00000370
        /*01cc*/ 	.word	0x000000ff
        /*01d0*/ 	.word	0x00000048
        /*01d4*/ 	.short	0x0100
        /*01d6*/ 	.byte	0x08
	.zero		1


	//   ....[19]....
        /*01d8*/ 	.word	0x00000380
        /*01dc*/ 	.word	0x000000ff
        /*01e0*/ 	.word	0x000001d8
        /*01e4*/ 	.short	0x0100
        /*01e6*/ 	.byte	0x08
	.zero		1


	//   ....[20]....
        /*01e8*/ 	.word	0x00000390
        /*01ec*/ 	.word	0x000000ff
        /*01f0*/ 	.word	0x00000050
        /*01f4*/ 	.short	0x0100
        /*01f6*/ 	.byte	0x08
	.zero		1


	//   ....[21]....
        /*01f8*/ 	.word	0x000003a0
        /*01fc*/ 	.word	0x000000ff
        /*0200*/ 	.word	0x000001e0
        /*0204*/ 	.short	0x0100
        /*0206*/ 	.byte	0x08
	.zero		1


	//   ....[22]....
        /*0208*/ 	.word	0x000003b0
        /*020c*/ 	.word	0x000000ff
        /*0210*/ 	.word	0x00000058
        /*0214*/ 	.short	0x0100
        /*0216*/ 	.byte	0x08
	.zero		1


	//   ....[23]....
        /*0218*/ 	.word	0x000003c0
        /*021c*/ 	.word	0x000000ff
        /*0220*/ 	.word	0x000001e8
        /*0224*/ 	.short	0x0100
        /*0226*/ 	.byte	0x08
	.zero		1


	//   ....[24]....
        /*0228*/ 	.word	0x000003d0
        /*022c*/ 	.word	0x000000ff
        /*0230*/ 	.word	0x00000060
        /*0234*/ 	.short	0x0100
        /*0236*/ 	.byte	0x08
	.zero		1


	//   ....[25]....
        /*0238*/ 	.word	0x000003e0
        /*023c*/ 	.word	0x000000ff
        /*0240*/ 	.word	0x000001f0
        /*0244*/ 	.short	0x0100
        /*0246*/ 	.byte	0x08
	.zero		1


	//   ....[26]....
        /*0248*/ 	.word	0x000003f0
        /*024c*/ 	.word	0x000000ff
        /*0250*/ 	.word	0x00000068
        /*0254*/ 	.short	0x0100
        /*0256*/ 	.byte	0x08
	.zero		1


	//   ....[27]....
        /*0258*/ 	.word	0x00000400
        /*025c*/ 	.word	0x000000ff
        /*0260*/ 	.word	0x000001f8
        /*0264*/ 	.short	0x0100
        /*0266*/ 	.byte	0x08
	.zero		1


	//   ....[28]....
        /*0268*/ 	.word	0x00000410
        /*026c*/ 	.word	0x000000ff
        /*0270*/ 	.word	0x00000070
        /*0274*/ 	.short	0x0100
        /*0276*/ 	.byte	0x08
	.zero		1


	//   ....[29]....
        /*0278*/ 	.word	0x00000420
        /*027c*/ 	.word	0x000000ff
        /*0280*/ 	.word	0x00000200
        /*0284*/ 	.short	0x0100
        /*0286*/ 	.byte	0x08
	.zero		1


	//   ....[30]....
        /*0288*/ 	.word	0x00000430
        /*028c*/ 	.word	0x000000ff
        /*0290*/ 	.word	0x00000078
        /*0294*/ 	.short	0x0100
        /*0296*/ 	.byte	0x08
	.zero		1


	//   ....[31]....
        /*0298*/ 	.word	0x00000440
        /*029c*/ 	.word	0x000000ff
        /*02a0*/ 	.word	0x00000208
        /*02a4*/ 	.short	0x0100
        /*02a6*/ 	.byte	0x08
	.zero		1


	//   ....[32]....
        /*02a8*/ 	.word	0x00000450
        /*02ac*/ 	.word	0x000000ff
        /*02b0*/ 	.word	0x00000080
        /*02b4*/ 	.short	0x0100
        /*02b6*/ 	.byte	0x08
	.zero		1


	//   ....[33]....
        /*02b8*/ 	.word	0x00000460
        /*02bc*/ 	.word	0x000000ff
        /*02c0*/ 	.word	0x00000210
        /*02c4*/ 	.short	0x0100
        /*02c6*/ 	.byte	0x08
	.zero		1


	//   ....[34]....
        /*02c8*/ 	.word	0x00000470
        /*02cc*/ 	.word	0x000000ff
        /*02d0*/ 	.word	0x00000088
        /*02d4*/ 	.short	0x0100
        /*02d6*/ 	.byte	0x08
	.zero		1


	//   ....[35]....
        /*02d8*/ 	.word	0x00000480
        /*02dc*/ 	.word	0x000000ff
        /*02e0*/ 	.word	0x00000218
        /*02e4*/ 	.short	0x0100
        /*02e6*/ 	.byte	0x08
	.zero		1


	//   ....[36]....
        /*02e8*/ 	.word	0x00000490
        /*02ec*/ 	.word	0x000000ff
        /*02f0*/ 	.word	0x00000090
        /*02f4*/ 	.short	0x0100
        /*02f6*/ 	.byte	0x08
	.zero		1


	//   ....[37]....
        /*02f8*/ 	.word	0x000004a0
        /*02fc*/ 	.word	0x000000ff
        /*0300*/ 	.word	0x00000220
        /*0304*/ 	.short	0x0100
        /*0306*/ 	.byte	0x08
	.zero		1


	//   ....[38]....
        /*0308*/ 	.word	0x000004b0
        /*030c*/ 	.word	0x000000ff
        /*0310*/ 	.word	0x00000098
        /*0314*/ 	.short	0x0100
        /*0316*/ 	.byte	0x08
	.zero		1


	//   ....[39]....
        /*0318*/ 	.word	0x000004c0
        /*031c*/ 	.word	0x000000ff
        /*0320*/ 	.word	0x00000228
        /*0324*/ 	.short	0x0100
        /*0326*/ 	.byte	0x08
	.zero		1


	//   ....[40]....
        /*0328*/ 	.word	0x000004d0
        /*032c*/ 	.word	0x000000ff
        /*0330*/ 	.word	0x000000a0
        /*0334*/ 	.short	0x0100
        /*0336*/ 	.byte	0x08
	.zero		1


	//   ....[41]....
        /*0338*/ 	.word	0x000004e0
        /*033c*/ 	.word	0x000000ff
        /*0340*/ 	.word	0x00000230
        /*0344*/ 	.short	0x0100
        /*0346*/ 	.byte	0x08
	.zero		1


	//   ....[42]....
        /*0348*/ 	.word	0x000004f0
        /*034c*/ 	.word	0x000000ff
        /*0350*/ 	.word	0x000000a8
        /*0354*/ 	.short	0x0100
        /*0356*/ 	.byte	0x08
	.zero		1


	//   ....[43]....
        /*0358*/ 	.word	0x00000500
        /*035c*/ 	.word	0x000000ff
        /*0360*/ 	.word	0x00000238
        /*0364*/ 	.short	0x0100
        /*0366*/ 	.byte	0x08
	.zero		1


	//   ....[44]....
        /*0368*/ 	.word	0x00000510
        /*036c*/ 	.word	0x000000ff
        /*0370*/ 	.word	0x000000b0
        /*0374*/ 	.short	0x0100
        /*0376*/ 	.byte	0x08
	.zero		1


	//   ....[45]....
        /*0378*/ 	.word	0x00000520
        /*037c*/ 	.word	0x000000ff
        /*0380*/ 	.word	0x00000240
        /*0384*/ 	.short	0x0100
        /*0386*/ 	.byte	0x08
	.zero		1


	//   ....[46]....
        /*0388*/ 	.word	0x00000530
        /*038c*/ 	.word	0x000000ff
        /*0390*/ 	.word	0x000000b8
        /*0394*/ 	.short	0x0100
        /*0396*/ 	.byte	0x08
	.zero		1


	//   ....[47]....
        /*0398*/ 	.word	0x00000540
        /*039c*/ 	.word	0x000000ff
        /*03a0*/ 	.word	0x00000248
        /*03a4*/ 	.short	0x0100
        /*03a6*/ 	.byte	0x08
	.zero		1


	//   ....[48]....
        /*03a8*/ 	.word	0x00000550
        /*03ac*/ 	.word	0x000000ff
        /*03b0*/ 	.word	0x000000c0
        /*03b4*/ 	.short	0x0100
        /*03b6*/ 	.byte	0x08
	.zero		1


	//   ....[49]....
        /*03b8*/ 	.word	0x00000560
        /*03bc*/ 	.word	0x000000ff
        /*03c0*/ 	.word	0x00000250
        /*03c4*/ 	.short	0x0100
        /*03c6*/ 	.byte	0x08
	.zero		1


	//   ....[50]....
        /*03c8*/ 	.word	0x00000570
        /*03cc*/ 	.word	0x000000ff
        /*03d0*/ 	.word	0x000000c8
        /*03d4*/ 	.short	0x0100
        /*03d6*/ 	.byte	0x08
	.zero		1


	//   ....[51]....
        /*03d8*/ 	.word	0x00000580
        /*03dc*/ 	.word	0x000000ff
        /*03e0*/ 	.word	0x00000258
        /*03e4*/ 	.short	0x0100
        /*03e6*/ 	.byte	0x08
	.zero		1


	//   ....[52]....
        /*03e8*/ 	.word	0x00000590
        /*03ec*/ 	.word	0x000000ff
        /*03f0*/ 	.word	0x000000d0
        /*03f4*/ 	.short	0x0100
        /*03f6*/ 	.byte	0x08
	.zero		1


	//   ....[53]....
        /*03f8*/ 	.word	0x000005a0
        /*03fc*/ 	.word	0x000000ff
        /*0400*/ 	.word	0x00000260
        /*0404*/ 	.short	0x0100
        /*0406*/ 	.byte	0x08
	.zero		1


	//   ....[54]....
        /*0408*/ 	.word	0x000005b0
        /*040c*/ 	.word	0x000000ff
        /*0410*/ 	.word	0x000000d8
        /*0414*/ 	.short	0x0100
        /*0416*/ 	.byte	0x08
	.zero		1


	//   ....[55]....
        /*0418*/ 	.word	0x000005c0
        /*041c*/ 	.word	0x000000ff
        /*0420*/ 	.word	0x00000268
        /*0424*/ 	.short	0x0100
        /*0426*/ 	.byte	0x08
	.zero		1


	//   ....[56]....
        /*0428*/ 	.word	0x000005d0
        /*042c*/ 	.word	0x000000ff
        /*0430*/ 	.word	0x000000e0
        /*0434*/ 	.short	0x0100
        /*0436*/ 	.byte	0x08
	.zero		1


	//   ....[57]....
        /*0438*/ 	.word	0x000005e0
        /*043c*/ 	.word	0x000000ff
        /*0440*/ 	.word	0x00000270
        /*0444*/ 	.short	0x0100
        /*0446*/ 	.byte	0x08
	.zero		1


	//   ....[58]....
        /*0448*/ 	.word	0x000005f0
        /*044c*/ 	.word	0x000000ff
        /*0450*/ 	.word	0x000000e8
        /*0454*/ 	.short	0x0100
        /*0456*/ 	.byte	0x08
	.zero		1


	//   ....[59]....
        /*0458*/ 	.word	0x00000600
        /*045c*/ 	.word	0x000000ff
        /*0460*/ 	.word	0x00000278
        /*0464*/ 	.short	0x0100
        /*0466*/ 	.byte	0x08
	.zero		1


	//   ....[60]....
        /*0468*/ 	.word	0x00000610
        /*046c*/ 	.word	0x000000ff
        /*0470*/ 	.word	0x000000f0
        /*0474*/ 	.short	0x0100
        /*0476*/ 	.byte	0x08
	.zero		1


	//   ....[61]....
        /*0478*/ 	.word	0x00000620
        /*047c*/ 	.word	0x000000ff
        /*0480*/ 	.word	0x00000280
        /*0484*/ 	.short	0x0100
        /*0486*/ 	.byte	0x08
	.zero		1


	//   ....[62]....
        /*0488*/ 	.word	0x00000630
        /*048c*/ 	.word	0x000000ff
        /*0490*/ 	.word	0x000000f8
        /*0494*/ 	.short	0x0100
        /*0496*/ 	.byte	0x08
	.zero		1


	//   ....[63]....
        /*0498*/ 	.word	0x00000640
        /*049c*/ 	.word	0x000000ff
        /*04a0*/ 	.word	0x00000288
        /*04a4*/ 	.short	0x0100
        /*04a6*/ 	.byte	0x08
	.zero		1


	//   ....[64]....
        /*04a8*/ 	.word	0x00000650
        /*04ac*/ 	.word	0x000000ff
        /*04b0*/ 	.word	0x00000100
        /*04b4*/ 	.short	0x0100
        /*04b6*/ 	.byte	0x08
	.zero		1


	//   ....[65]....
        /*04b8*/ 	.word	0x00000660
        /*04bc*/ 	.word	0x000000ff
        /*04c0*/ 	.word	0x00000290
        /*04c4*/ 	.short	0x0100
        /*04c6*/ 	.byte	0x08
	.zero		1


	//   ....[66]....
        /*04c8*/ 	.word	0x00000670
        /*04cc*/ 	.word	0x000000ff
        /*04d0*/ 	.word	0x00000108
        /*04d4*/ 	.short	0x0100
        /*04d6*/ 	.byte	0x08
	.zero		1


	//   ....[67]....
        /*04d8*/ 	.word	0x00000680
        /*04dc*/ 	.word	0x000000ff
        /*04e0*/ 	.word	0x00000298
        /*04e4*/ 	.short	0x0100
        /*04e6*/ 	.byte	0x08
	.zero		1


	//   ....[68]....
        /*04e8*/ 	.word	0x00000690
        /*04ec*/ 	.word	0x000000ff
        /*04f0*/ 	.word	0x00000110
        /*04f4*/ 	.short	0x0100
        /*04f6*/ 	.byte	0x08
	.zero		1


	//   ....[69]....
        /*04f8*/ 	.word	0x000006a0
        /*04fc*/ 	.word	0x000000ff
        /*0500*/ 	.word	0x000002a0
        /*0504*/ 	.short	0x0100
        /*0506*/ 	.byte	0x08
	.zero		1


	//   ....[70]....
        /*0508*/ 	.word	0x000006b0
        /*050c*/ 	.word	0x000000ff
        /*0510*/ 	.word	0x00000118
        /*0514*/ 	.short	0x0100
        /*0516*/ 	.byte	0x08
	.zero		1


	//   ....[71]....
        /*0518*/ 	.word	0x000006c0
        /*051c*/ 	.word	0x000000ff
        /*0520*/ 	.word	0x000002a8
        /*0524*/ 	.short	0x0100
        /*0526*/ 	.byte	0x08
	.zero		1


	//   ....[72]....
        /*0528*/ 	.word	0x000006d0
        /*052c*/ 	.word	0x000000ff
        /*0530*/ 	.word	0x00000120
        /*0534*/ 	.short	0x0100
        /*0536*/ 	.byte	0x08
	.zero		1


	//   ....[73]....
        /*0538*/ 	.word	0x000006e0
        /*053c*/ 	.word	0x000000ff
        /*0540*/ 	.word	0x000002b0
        /*0544*/ 	.short	0x0100
        /*0546*/ 	.byte	0x08
	.zero		1


	//   ....[74]....
        /*0548*/ 	.word	0x000006f0
        /*054c*/ 	.word	0x000000ff
        /*0550*/ 	.word	0x00000128
        /*0554*/ 	.short	0x0100
        /*0556*/ 	.byte	0x08
	.zero		1


	//   ....[75]....
        /*0558*/ 	.word	0x00000700
        /*055c*/ 	.word	0x000000ff
        /*0560*/ 	.word	0x000002b8
        /*0564*/ 	.short	0x0100
        /*0566*/ 	.byte	0x08
	.zero		1


	//   ....[76]....
        /*0568*/ 	.word	0x00000710
        /*056c*/ 	.word	0x000000ff
        /*0570*/ 	.word	0x00000130
        /*0574*/ 	.short	0x0100
        /*0576*/ 	.byte	0x08
	.zero		1


	//   ....[77]....
        /*0578*/ 	.word	0x00000720
        /*057c*/ 	.word	0x000000ff
        /*0580*/ 	.word	0x000002c0
        /*0584*/ 	.short	0x0100
        /*0586*/ 	.byte	0x08
	.zero		1


	//   ....[78]....
        /*0588*/ 	.word	0x00000730
        /*058c*/ 	.word	0x000000ff
        /*0590*/ 	.word	0x00000138
        /*0594*/ 	.short	0x0100
        /*0596*/ 	.byte	0x08
	.zero		1


	//   ....[79]....
        /*0598*/ 	.word	0x00000740
        /*059c*/ 	.word	0x000000ff
        /*05a0*/ 	.word	0x000002c8
        /*05a4*/ 	.short	0x0100
        /*05a6*/ 	.byte	0x08
	.zero		1


	//   ....[80]....
        /*05a8*/ 	.word	0x00000750
        /*05ac*/ 	.word	0x000000ff
        /*05b0*/ 	.word	0x00000140
        /*05b4*/ 	.short	0x0100
        /*05b6*/ 	.byte	0x08
	.zero		1


	//   ....[81]....
        /*05b8*/ 	.word	0x00000760
        /*05bc*/ 	.word	0x000000ff
        /*05c0*/ 	.word	0x000002d0
        /*05c4*/ 	.short	0x0100
        /*05c6*/ 	.byte	0x08
	.zero		1


	//   ....[82]....
        /*05c8*/ 	.word	0x00000770
        /*05cc*/ 	.word	0x000000ff
        /*05d0*/ 	.word	0x00000148
        /*05d4*/ 	.short	0x0100
        /*05d6*/ 	.byte	0x08
	.zero		1


	//   ....[83]....
        /*05d8*/ 	.word	0x00000780
        /*05dc*/ 	.word	0x000000ff
        /*05e0*/ 	.word	0x000002d8
        /*05e4*/ 	.short	0x0100
        /*05e6*/ 	.byte	0x08
	.zero		1


	//   ....[84]....
        /*05e8*/ 	.word	0x00000790
        /*05ec*/ 	.word	0x000000ff
        /*05f0*/ 	.word	0x00000150
        /*05f4*/ 	.short	0x0100
        /*05f6*/ 	.byte	0x08
	.zero		1


	//   ....[85]....
        /*05f8*/ 	.word	0x000007a0
        /*05fc*/ 	.word	0x000000ff
        /*0600*/ 	.word	0x000002e0
        /*0604*/ 	.short	0x0100
        /*0606*/ 	.byte	0x08
	.zero		1


	//   ....[86]....
        /*0608*/ 	.word	0x000007b0
        /*060c*/ 	.word	0x000000ff
        /*0610*/ 	.word	0x00000158
        /*0614*/ 	.short	0x0100
        /*0616*/ 	.byte	0x08
	.zero		1


	//   ....[87]....
        /*0618*/ 	.word	0x000007c0
        /*061c*/ 	.word	0x000000ff
        /*0620*/ 	.word	0x000002e8
        /*0624*/ 	.short	0x0100
        /*0626*/ 	.byte	0x08
	.zero		1


	//   ....[88]....
        /*0628*/ 	.word	0x000007d0
        /*062c*/ 	.word	0x000000ff
        /*0630*/ 	.word	0x00000160
        /*0634*/ 	.short	0x0100
        /*0636*/ 	.byte	0x08
	.zero		1


	//   ....[89]....
        /*0638*/ 	.word	0x000007e0
        /*063c*/ 	.word	0x000000ff
        /*0640*/ 	.word	0x000002f0
        /*0644*/ 	.short	0x0100
        /*0646*/ 	.byte	0x08
	.zero		1


	//   ....[90]....
        /*0648*/ 	.word	0x000007f0
        /*064c*/ 	.word	0x000000ff
        /*0650*/ 	.word	0x00000168
        /*0654*/ 	.short	0x0100
        /*0656*/ 	.byte	0x08
	.zero		1


	//   ....[91]....
        /*0658*/ 	.word	0x00000800
        /*065c*/ 	.word	0x000000ff
        /*0660*/ 	.word	0x000002f8
        /*0664*/ 	.short	0x0100
        /*0666*/ 	.byte	0x08
	.zero		1


	//   ....[92]....
        /*0668*/ 	.word	0x00000810
        /*066c*/ 	.word	0x000000ff
        /*0670*/ 	.word	0x00000170
        /*0674*/ 	.short	0x0100
        /*0676*/ 	.byte	0x08
	.zero		1


	//   ....[93]....
        /*0678*/ 	.word	0x00000820
        /*067c*/ 	.word	0x000000ff
        /*0680*/ 	.word	0x00000300
        /*0684*/ 	.short	0x0100
        /*0686*/ 	.byte	0x08
	.zero		1


	//   ....[94]....
        /*0688*/ 	.word	0x00000830
        /*068c*/ 	.word	0x000000ff
        /*0690*/ 	.word	0x00000178
        /*0694*/ 	.short	0x0100
        /*0696*/ 	.byte	0x08
	.zero		1


	//   ....[95]....
        /*0698*/ 	.word	0x00000840
        /*069c*/ 	.word	0x000000ff
        /*06a0*/ 	.word	0x00000308
        /*06a4*/ 	.short	0x0100
        /*06a6*/ 	.byte	0x08
	.zero		1


	//   ....[96]....
        /*06a8*/ 	.word	0x00000850
        /*06ac*/ 	.word	0x000000ff
        /*06b0*/ 	.word	0x00000180
        /*06b4*/ 	.short	0x0100
        /*06b6*/ 	.byte	0x08
	.zero		1


	//   ....[97]....
        /*06b8*/ 	.word	0x00000860
        /*06bc*/ 	.word	0x000000ff
        /*06c0*/ 	.word	0x00000310
        /*06c4*/ 	.short	0x0100
        /*06c6*/ 	.byte	0x08
	.zero		1


	//   ....[98]....
        /*06c8*/ 	.word	0x00000870
        /*06cc*/ 	.word	0x000000ff
        /*06d0*/ 	.word	0x00000188
        /*06d4*/ 	.short	0x0100
        /*06d6*/ 	.byte	0x08
	.zero		1


	//   ....[99]....
        /*06d8*/ 	.word	0x00000880
        /*06dc*/ 	.word	0x000000ff
        /*06e0*/ 	.word	0x00000318
        /*06e4*/ 	.short	0x0100
        /*06e6*/ 	.byte	0x08
	.zero		1


	//   ....[100]....
        /*06e8*/ 	.word	0x00000dd0
        /*06ec*/ 	.word	0x000000ff
        /*06f0*/ 	.word	0x00000350
        /*06f4*/ 	.short	0x0100
        /*06f6*/ 	.byte	0x08
	.zero		1


	//   ....[101]....
        /*06f8*/ 	.word	0x00000e60
        /*06fc*/ 	.word	0x000000ff
        /*0700*/ 	.word	0x00000358
        /*0704*/ 	.short	0x0100
        /*0706*/ 	.byte	0x08
	.zero		1


	//   ....[102]....
        /*0708*/ 	.word	0x00000ec0
        /*070c*/ 	.word	0x000000ff
        /*0710*/ 	.word	0x00000330
        /*0714*/ 	.short	0x0100
        /*0716*/ 	.byte	0x09
	.zero		1


	//   ....[103]....
        /*0718*/ 	.word	0x00000ed0
        /*071c*/ 	.word	0x000000ff
        /*0720*/ 	.word	0x00000338
        /*0724*/ 	.short	0x0100
        /*0726*/ 	.byte	0x09
	.zero		1


	//   ....[104]....
        /*0728*/ 	.word	0x00000ee0
        /*072c*/ 	.word	0x000000ff
        /*0730*/ 	.word	0x00000340
        /*0734*/ 	.short	0x0100
        /*0736*/ 	.byte	0x09
	.zero		1


	//   ....[105]....
        /*0738*/ 	.word	0x00000ef0
        /*073c*/ 	.word	0x000000ff
        /*0740*/ 	.word	0x00000348
        /*0744*/ 	.short	0x0100
        /*0746*/ 	.byte	0x09
	.zero		1


	//   ....[106]....
        /*0748*/ 	.word	0x00001e00
        /*074c*/ 	.word	0x000000ff
        /*0750*/ 	.word	0xfffffff8
        /*0754*/ 	.short	0x010a
        /*0756*/ 	.byte	0x2b
	.zero		1


	//   ....[107]....
        /*0758*/ 	.word	0x00001fc0
        /*075c*/ 	.word	0x00000003
        /*0760*/ 	.word	0x00000000
        /*0764*/ 	.short	0x010a
        /*0766*/ 	.byte	0x3f
	.zero		1


	//   ....[108]....
        /*0768*/ 	.word	0x00002000
        /*076c*/ 	.word	0x00000003
        /*0770*/ 	.word	0x00000000
        /*0774*/ 	.short	0x010a
        /*0776*/ 	.byte	0x3f
	.zero		1


	//   ....[109]....
        /*0778*/ 	.word	0x00002200
        /*077c*/ 	.word	0x000000ff
        /*0780*/ 	.word	0x00000000
        /*0784*/ 	.short	0x010a
        /*0786*/ 	.byte	0x04
	.zero		1


	//   ....[110]....
        /*0788*/ 	.word	0x00002240
        /*078c*/ 	.word	0x000000ff
        /*0790*/ 	.word	0x00000000
        /*0794*/ 	.short	0x010a
        /*0796*/ 	.byte	0x04
	.zero		1


	//   ....[111]....
        /*0798*/ 	.word	0x000023a0
        /*079c*/ 	.word	0x00000003
        /*07a0*/ 	.word	0x00000000
        /*07a4*/ 	.short	0x0101
        /*07a6*/ 	.byte	0x3f
	.zero		1


	//   ....[112]....
        /*07a8*/ 	.word	0x000024b0
        /*07ac*/ 	.word	0x00000002
        /*07b0*/ 	.word	0x00000000
        /*07b4*/ 	.short	0x0101
        /*07b6*/ 	.byte	0x30
	.zero		1


	//   ....[113]....
        /*07b8*/ 	.word	0x000025b0
        /*07bc*/ 	.word	0x00000003
        /*07c0*/ 	.word	0x00000000
        /*07c4*/ 	.short	0x0101
        /*07c6*/ 	.byte	0x3f
	.zero		1


	//   ....[114]....
        /*07c8*/ 	.word	0x00002630
        /*07cc*/ 	.word	0x000000ff
        /*07d0*/ 	.word	0x00000008
        /*07d4*/ 	.short	0x010a
        /*07d6*/ 	.byte	0x2b
	.zero		1


	//   ....[115]....
        /*07d8*/ 	.word	0x00002f90
        /*07dc*/ 	.word	0x00000000
        /*07e0*/ 	.word	0x00000000
        /*07e4*/ 	.short	0x0101
        /*07e6*/ 	.byte	0x30
	.zero		1


	//   ....[116]....
        /*07e8*/ 	.word	0x000038c0
        /*07ec*/ 	.word	0x0000000c
        /*07f0*/ 	.word	0x00000190
        /*07f4*/ 	.short	0x010a
        /*07f6*/ 	.byte	0x3f
	.zero		1


	//   ....[117]....
        /*07f8*/ 	.word	0x00003c80
        /*07fc*/ 	.word	0x00000005
        /*0800*/ 	.word	0x00000358
        /*0804*/ 	.short	0x0101
        /*0806*/ 	.byte	0x3f
	.zero		1


	//   ....[118]....
        /*0808*/ 	.word	0x000043e0
        /*080c*/ 	.word	0x00000005
        /*0810*/ 	.word	0x00000000
        /*0814*/ 	.short	0x010a
        /*0816*/ 	.byte	0x3f
	.zero		1


	//   ....[119]....
        /*0818*/ 	.word	0x00004460
        /*081c*/ 	.word	0x00000009
        /*0820*/ 	.word	0x00000000
        /*0824*/ 	.short	0x010a
        /*0826*/ 	.byte	0x3f
	.zero		1


	//   ....[120]....
        /*0828*/ 	.word	0x000044f0
        /*082c*/ 	.word	0x00000008
        /*0830*/ 	.word	0x00000000
        /*0834*/ 	.short	0x010a
        /*0836*/ 	.byte	0x3f
	.zero		1


	//   ....[121]....
        /*0838*/ 	.word	0x00004580
        /*083c*/ 	.word	0x00000009
        /*0840*/ 	.word	0x00000000
        /*0844*/ 	.short	0x010a
        /*0846*/ 	.byte	0x3f
	.zero		1


	//   ....[122]....
        /*0848*/ 	.word	0x00004610
        /*084c*/ 	.word	0x00000008
        /*0850*/ 	.word	0x00000000
        /*0854*/ 	.short	0x010a
        /*0856*/ 	.byte	0x3f
	.zero		1


	//   ....[123]....
        /*0858*/ 	.word	0x000046a0
        /*085c*/ 	.word	0x00000009
        /*0860*/ 	.word	0x00000000
        /*0864*/ 	.short	0x010a
        /*0866*/ 	.byte	0x3f
	.zero		1


	//   ....[124]....
        /*0868*/ 	.word	0x00004730
        /*086c*/ 	.word	0x00000008
        /*0870*/ 	.word	0x00000000
        /*0874*/ 	.short	0x010a
        /*0876*/ 	.byte	0x3f
	.zero		1


	//   ....[125]....
        /*0878*/ 	.word	0x000047c0
        /*087c*/ 	.word	0x00000009
        /*0880*/ 	.word	0x00000000
        /*0884*/ 	.short	0x010a
        /*0886*/ 	.byte	0x3f
	.zero		1


	//   ....[126]....
        /*0888*/ 	.word	0x00004850
        /*088c*/ 	.word	0x00000008
        /*0890*/ 	.word	0x00000000
        /*0894*/ 	.short	0x010a
        /*0896*/ 	.byte	0x3f
	.zero		1


	//   ....[127]....
        /*0898*/ 	.word	0x000048e0
        /*089c*/ 	.word	0x00000009
        /*08a0*/ 	.word	0x00000000
        /*08a4*/ 	.short	0x010a
        /*08a6*/ 	.byte	0x3f
	.zero		1


	//   ....[128]....
        /*08a8*/ 	.word	0x00004970
        /*08ac*/ 	.word	0x00000008
        /*08b0*/ 	.word	0x00000000
        /*08b4*/ 	.short	0x010a
        /*08b6*/ 	.byte	0x3f
	.zero		1


	//   ....[129]....
        /*08b8*/ 	.word	0x00004a00
        /*08bc*/ 	.word	0x00000009
        /*08c0*/ 	.word	0x00000000
        /*08c4*/ 	.short	0x010a
        /*08c6*/ 	.byte	0x3f
	.zero		1


	//   ....[130]....
        /*08c8*/ 	.word	0x00004a90
        /*08cc*/ 	.word	0x00000008
        /*08d0*/ 	.word	0x00000000
        /*08d4*/ 	.short	0x010a
        /*08d6*/ 	.byte	0x3f
	.zero		1


	//   ....[131]....
        /*08d8*/ 	.word	0x00004b20
        /*08dc*/ 	.word	0x00000009
        /*08e0*/ 	.word	0x00000000
        /*08e4*/ 	.short	0x010a
        /*08e6*/ 	.byte	0x3f
	.zero		1


	//   ....[132]....
        /*08e8*/ 	.word	0x00004bb0
        /*08ec*/ 	.word	0x00000008
        /*08f0*/ 	.word	0x00000000
        /*08f4*/ 	.short	0x010a
        /*08f6*/ 	.byte	0x3f
	.zero		1


	//   ....[133]....
        /*08f8*/ 	.word	0x00004c40
        /*08fc*/ 	.word	0x00000009
        /*0900*/ 	.word	0x00000000
        /*0904*/ 	.short	0x010a
        /*0906*/ 	.byte	0x3f
	.zero		1


	//   ....[134]....
        /*0908*/ 	.word	0x00004cd0
        /*090c*/ 	.word	0x00000008
        /*0910*/ 	.word	0x00000000
        /*0914*/ 	.short	0x010a
        /*0916*/ 	.byte	0x3f
	.zero		1


	//   ....[135]....
        /*0918*/ 	.word	0x00004d60
        /*091c*/ 	.word	0x00000009
        /*0920*/ 	.word	0x00000000
        /*0924*/ 	.short	0x010a
        /*0926*/ 	.byte	0x3f
	.zero		1


	//   ....[136]....
        /*0928*/ 	.word	0x00004df0
        /*092c*/ 	.word	0x00000008
        /*0930*/ 	.word	0x00000000
        /*0934*/ 	.short	0x010a
        /*0936*/ 	.byte	0x3f
	.zero		1


	//   ....[137]....
        /*0938*/ 	.word	0x00004e80
        /*093c*/ 	.word	0x00000009
        /*0940*/ 	.word	0x00000000
        /*0944*/ 	.short	0x010a
        /*0946*/ 	.byte	0x3f
	.zero		1


	//   ....[138]....
        /*0948*/ 	.word	0x00004f10
        /*094c*/ 	.word	0x00000008
        /*0950*/ 	.word	0x00000000
        /*0954*/ 	.short	0x010a
        /*0956*/ 	.byte	0x3f
	.zero		1


	//   ....[139]....
        /*0958*/ 	.word	0x00004fa0
        /*095c*/ 	.word	0x00000009
        /*0960*/ 	.word	0x00000000
        /*0964*/ 	.short	0x010a
        /*0966*/ 	.byte	0x3f
	.zero		1


	//   ....[140]....
        /*0968*/ 	.word	0x00005030
        /*096c*/ 	.word	0x00000008
        /*0970*/ 	.word	0x00000000
        /*0974*/ 	.short	0x010a
        /*0976*/ 	.byte	0x3f
	.zero		1


	//   ....[141]....
        /*0978*/ 	.word	0x000050c0
        /*097c*/ 	.word	0x00000009
        /*0980*/ 	.word	0x00000000
        /*0984*/ 	.short	0x010a
        /*0986*/ 	.byte	0x3f
	.zero		1


	//   ....[142]....
        /*0988*/ 	.word	0x00005150
        /*098c*/ 	.word	0x00000008
        /*0990*/ 	.word	0x00000000
        /*0994*/ 	.short	0x010a
        /*0996*/ 	.byte	0x3f
	.zero		1


	//   ....[143]....
        /*0998*/ 	.word	0x000051e0
        /*099c*/ 	.word	0x00000009
        /*09a0*/ 	.word	0x00000000
        /*09a4*/ 	.short	0x010a
        /*09a6*/ 	.byte	0x3f
	.zero		1


	//   ....[144]....
        /*09a8*/ 	.word	0x00005270
        /*09ac*/ 	.word	0x00000008
        /*09b0*/ 	.word	0x00000000
        /*09b4*/ 	.short	0x010a
        /*09b6*/ 	.byte	0x3f
	.zero		1


	//   ....[145]....
        /*09b8*/ 	.word	0x00005300
        /*09bc*/ 	.word	0x00000009
        /*09c0*/ 	.word	0x00000000
        /*09c4*/ 	.short	0x010a
        /*09c6*/ 	.byte	0x3f
	.zero		1


	//   ....[146]....
        /*09c8*/ 	.word	0x00005390
        /*09cc*/ 	.word	0x00000008
        /*09d0*/ 	.word	0x00000000
        /*09d4*/ 	.short	0x010a
        /*09d6*/ 	.byte	0x3f
	.zero		1


	//   ....[147]....
        /*09d8*/ 	.word	0x00005420
        /*09dc*/ 	.word	0x00000009
        /*09e0*/ 	.word	0x00000000
        /*09e4*/ 	.short	0x010a
        /*09e6*/ 	.byte	0x3f
	.zero		1


	//   ....[148]....
        /*09e8*/ 	.word	0x000054b0
        /*09ec*/ 	.word	0x00000008
        /*09f0*/ 	.word	0x00000000
        /*09f4*/ 	.short	0x010a
        /*09f6*/ 	.byte	0x3f
	.zero		1


	//   ....[149]....
        /*09f8*/ 	.word	0x00005540
        /*09fc*/ 	.word	0x00000009
        /*0a00*/ 	.word	0x00000000
        /*0a04*/ 	.short	0x010a
        /*0a06*/ 	.byte	0x3f
	.zero		1


	//   ....[150]....
        /*0a08*/ 	.word	0x000055d0
        /*0a0c*/ 	.word	0x00000008
        /*0a10*/ 	.word	0x00000000
        /*0a14*/ 	.short	0x010a
        /*0a16*/ 	.byte	0x3f
	.zero		1


	//   ....[151]....
        /*0a18*/ 	.word	0x00005660
        /*0a1c*/ 	.word	0x00000009
        /*0a20*/ 	.word	0x00000000
        /*0a24*/ 	.short	0x010a
        /*0a26*/ 	.byte	0x3f
	.zero		1


	//   ....[152]....
        /*0a28*/ 	.word	0x000056f0
        /*0a2c*/ 	.word	0x00000008
        /*0a30*/ 	.word	0x00000000
        /*0a34*/ 	.short	0x010a
        /*0a36*/ 	.byte	0x3f
	.zero		1


	//   ....[153]....
        /*0a38*/ 	.word	0x00005780
        /*0a3c*/ 	.word	0x00000009
        /*0a40*/ 	.word	0x00000000
        /*0a44*/ 	.short	0x010a
        /*0a46*/ 	.byte	0x3f
	.zero		1


	//   ....[154]....
        /*0a48*/ 	.word	0x00005810
        /*0a4c*/ 	.word	0x00000008
        /*0a50*/ 	.word	0x00000000
        /*0a54*/ 	.short	0x010a
        /*0a56*/ 	.byte	0x3f
	.zero		1


	//   ....[155]....
        /*0a58*/ 	.word	0x000058a0
        /*0a5c*/ 	.word	0x00000009
        /*0a60*/ 	.word	0x00000000
        /*0a64*/ 	.short	0x010a
        /*0a66*/ 	.byte	0x3f
	.zero		1


	//   ....[156]....
        /*0a68*/ 	.word	0x00005930
        /*0a6c*/ 	.word	0x00000008
        /*0a70*/ 	.word	0x00000000
        /*0a74*/ 	.short	0x010a
        /*0a76*/ 	.byte	0x3f
	.zero		1


	//   ....[157]....
        /*0a78*/ 	.word	0x000059c0
        /*0a7c*/ 	.word	0x00000009
        /*0a80*/ 	.word	0x00000000
        /*0a84*/ 	.short	0x010a
        /*0a86*/ 	.byte	0x3f
	.zero		1


	//   ....[158]....
        /*0a88*/ 	.word	0x00005a50
        /*0a8c*/ 	.word	0x00000008
        /*0a90*/ 	.word	0x00000000
        /*0a94*/ 	.short	0x010a
        /*0a96*/ 	.byte	0x3f
	.zero		1


	//   ....[159]....
        /*0a98*/ 	.word	0x00005ae0
        /*0a9c*/ 	.word	0x00000009
        /*0aa0*/ 	.word	0x00000000
        /*0aa4*/ 	.short	0x010a
        /*0aa6*/ 	.byte	0x3f
	.zero		1


	//   ....[160]....
        /*0aa8*/ 	.word	0x00005b70
        /*0aac*/ 	.word	0x00000008
        /*0ab0*/ 	.word	0x00000000
        /*0ab4*/ 	.short	0x010a
        /*0ab6*/ 	.byte	0x3f
	.zero		1


	//   ....[161]....
        /*0ab8*/ 	.word	0x00005c00
        /*0abc*/ 	.word	0x00000009
        /*0ac0*/ 	.word	0x00000000
        /*0ac4*/ 	.short	0x010a
        /*0ac6*/ 	.byte	0x3f
	.zero		1


	//   ....[162]....
        /*0ac8*/ 	.word	0x00005c90
        /*0acc*/ 	.word	0x00000008
        /*0ad0*/ 	.word	0x00000000
        /*0ad4*/ 	.short	0x010a
        /*0ad6*/ 	.byte	0x3f
	.zero		1


	//   ....[163]....
        /*0ad8*/ 	.word	0x00005d20
        /*0adc*/ 	.word	0x00000009
        /*0ae0*/ 	.word	0x00000000
        /*0ae4*/ 	.short	0x010a
        /*0ae6*/ 	.byte	0x3f
	.zero		1


	//   ....[164]....
        /*0ae8*/ 	.word	0x00005db0
        /*0aec*/ 	.word	0x00000008
        /*0af0*/ 	.word	0x00000000
        /*0af4*/ 	.short	0x010a
        /*0af6*/ 	.byte	0x3f
	.zero		1


	//   ....[165]....
        /*0af8*/ 	.word	0x00005e40
        /*0afc*/ 	.word	0x00000009
        /*0b00*/ 	.word	0x00000000
        /*0b04*/ 	.short	0x010a
        /*0b06*/ 	.byte	0x3f
	.zero		1


	//   ....[166]....
        /*0b08*/ 	.word	0x00005ed0
        /*0b0c*/ 	.word	0x00000006
        /*0b10*/ 	.word	0x00000000
        /*0b14*/ 	.short	0x010a
        /*0b16*/ 	.byte	0x3f
	.zero		1


	//   ....[167]....
        /*0b18*/ 	.word	0x00005f60
        /*0b1c*/ 	.word	0x00000003
        /*0b20*/ 	.word	0x00000000
        /*0b24*/ 	.short	0x010a
        /*0b26*/ 	.byte	0x3f
	.zero		1


	//   ....[168]....
        /*0b28*/ 	.word	0x00005fd0
        /*0b2c*/ 	.word	0x00000003
        /*0b30*/ 	.word	0xfffffff8
        /*0b34*/ 	.short	0x010a
        /*0b36*/ 	.byte	0x3f
	.zero		1


	//   ....[169]....
        /*0b38*/ 	.word	0x00006020
        /*0b3c*/ 	.word	0x00000003
        /*0b40*/ 	.word	0x00000000
        /*0b44*/ 	.short	0x010a
        /*0b46*/ 	.byte	0x3f
	.zero		1


	//   ....[170]....
        /*0b48*/ 	.word	0x00006080
        /*0b4c*/ 	.word	0x00000004
        /*0b50*/ 	.word	0x00000000
        /*0b54*/ 	.short	0x010a
        /*0b56*/ 	.byte	0x3f
	.zero		1


	//   ....[171]....
        /*0b58*/ 	.word	0x000060e0
        /*0b5c*/ 	.word	0x00000003
        /*0b60*/ 	.word	0x00000008
        /*0b64*/ 	.short	0x010a
        /*0b66*/ 	.byte	0x3f
	.zero		1


	//   ....[172]....
        /*0b68*/ 	.word	0x000061b0
        /*0b6c*/ 	.word	0x0000000c
        /*0b70*/ 	.word	0x00000190
        /*0b74*/ 	.short	0x010a
        /*0b76*/ 	.byte	0x3f
	.zero		1


	//   ....[173]....
        /*0b78*/ 	.word	0x00006280
        /*0b7c*/ 	.word	0x00000005
        /*0b80*/ 	.word	0x00000000
        /*0b84*/ 	.short	0x010a
        /*0b86*/ 	.byte	0x3f
	.zero		1


	//   ....[174]....
        /*0b88*/ 	.word	0x000062d0
        /*0b8c*/ 	.word	0x00000009
        /*0b90*/ 	.word	0x00000000
        /*0b94*/ 	.short	0x010a
        /*0b96*/ 	.byte	0x3f
	.zero		1


	//   ....[175]....
        /*0b98*/ 	.word	0x00006320
        /*0b9c*/ 	.word	0x00000008
        /*0ba0*/ 	.word	0x00000000
        /*0ba4*/ 	.short	0x010a
        /*0ba6*/ 	.byte	0x3f
	.zero		1


	//   ....[176]....
        /*0ba8*/ 	.word	0x00006370
        /*0bac*/ 	.word	0x00000009
        /*0bb0*/ 	.word	0x00000000
        /*0bb4*/ 	.short	0x010a
        /*0bb6*/ 	.byte	0x3f
	.zero		1


	//   ....[177]....
        /*0bb8*/ 	.word	0x000063c0
        /*0bbc*/ 	.word	0x00000008
        /*0bc0*/ 	.word	0x00000000
        /*0bc4*/ 	.short	0x010a
        /*0bc6*/ 	.byte	0x3f
	.zero		1


	//   ....[178]....
        /*0bc8*/ 	.word	0x00006410
        /*0bcc*/ 	.word	0x00000009
        /*0bd0*/ 	.word	0x00000000
        /*0bd4*/ 	.short	0x010a
        /*0bd6*/ 	.byte	0x3f
	.zero		1


	//   ....[179]....
        /*0bd8*/ 	.word	0x00006460
        /*0bdc*/ 	.word	0x00000008
        /*0be0*/ 	.word	0x00000000
        /*0be4*/ 	.short	0x010a
        /*0be6*/ 	.byte	0x3f
	.zero		1


	//   ....[180]....
        /*0be8*/ 	.word	0x000064b0
        /*0bec*/ 	.word	0x00000009
        /*0bf0*/ 	.word	0x00000000
        /*0bf4*/ 	.short	0x010a
        /*0bf6*/ 	.byte	0x3f
	.zero		1


	//   ....[181]....
        /*0bf8*/ 	.word	0x00006500
        /*0bfc*/ 	.word	0x00000008
        /*0c00*/ 	.word	0x00000000
        /*0c04*/ 	.short	0x010a
        /*0c06*/ 	.byte	0x3f
	.zero		1


	//   ....[182]....
        /*0c08*/ 	.word	0x00006550
        /*0c0c*/ 	.word	0x00000009
        /*0c10*/ 	.word	0x00000000
        /*0c14*/ 	.short	0x010a
        /*0c16*/ 	.byte	0x3f
	.zero		1


	//   ....[183]....
        /*0c18*/ 	.word	0x000065a0
        /*0c1c*/ 	.word	0x00000008
        /*0c20*/ 	.word	0x00000000
        /*0c24*/ 	.short	0x010a
        /*0c26*/ 	.byte	0x3f
	.zero		1


	//   ....[184]....
        /*0c28*/ 	.word	0x000065f0
        /*0c2c*/ 	.word	0x00000009
        /*0c30*/ 	.word	0x00000000
        /*0c34*/ 	.short	0x010a
        /*0c36*/ 	.byte	0x3f
	.zero		1


	//   ....[185]....
        /*0c38*/ 	.word	0x00006640
        /*0c3c*/ 	.word	0x00000008
        /*0c40*/ 	.word	0x00000000
        /*0c44*/ 	.short	0x010a
        /*0c46*/ 	.byte	0x3f
	.zero		1


	//   ....[186]....
        /*0c48*/ 	.word	0x00006690
        /*0c4c*/ 	.word	0x00000009
        /*0c50*/ 	.word	0x00000000
        /*0c54*/ 	.short	0x010a
        /*0c56*/ 	.byte	0x3f
	.zero		1


	//   ....[187]....
        /*0c58*/ 	.word	0x000066e0
        /*0c5c*/ 	.word	0x00000008
        /*0c60*/ 	.word	0x00000000
        /*0c64*/ 	.short	0x010a
        /*0c66*/ 	.byte	0x3f
	.zero		1


	//   ....[188]....
        /*0c68*/ 	.word	0x00006730
        /*0c6c*/ 	.word	0x00000009
        /*0c70*/ 	.word	0x00000000
        /*0c74*/ 	.short	0x010a
        /*0c76*/ 	.byte	0x3f
	.zero		1


	//   ....[189]....
        /*0c78*/ 	.word	0x00006780
        /*0c7c*/ 	.word	0x00000008
        /*0c80*/ 	.word	0x00000000
        /*0c84*/ 	.short	0x010a
        /*0c86*/ 	.byte	0x3f
	.zero		1


	//   ....[190]....
        /*0c88*/ 	.word	0x000067d0
        /*0c8c*/ 	.word	0x00000009
        /*0c90*/ 	.word	0x00000000
        /*0c94*/ 	.short	0x010a
        /*0c96*/ 	.byte	0x3f
	.zero		1


	//   ....[191]....
        /*0c98*/ 	.word	0x00006820
        /*0c9c*/ 	.word	0x00000008
        /*0ca0*/ 	.word	0x00000000
        /*0ca4*/ 	.short	0x010a
        /*0ca6*/ 	.byte	0x3f
	.zero		1


	//   ....[192]....
        /*0ca8*/ 	.word	0x00006870
        /*0cac*/ 	.word	0x00000009
        /*0cb0*/ 	.word	0x00000000
        /*0cb4*/ 	.short	0x010a
        /*0cb6*/ 	.byte	0x3f
	.zero		1


	//   ....[193]....
        /*0cb8*/ 	.word	0x000068c0
        /*0cbc*/ 	.word	0x00000008
        /*0cc0*/ 	.word	0x00000000
        /*0cc4*/ 	.short	0x010a
        /*0cc6*/ 	.byte	0x3f
	.zero		1


	//   ....[194]....
        /*0cc8*/ 	.word	0x00006910
        /*0ccc*/ 	.word	0x00000009
        /*0cd0*/ 	.word	0x00000000
        /*0cd4*/ 	.short	0x010a
        /*0cd6*/ 	.byte	0x3f
	.zero		1


	//   ....[195]....
        /*0cd8*/ 	.word	0x00006960
        /*0cdc*/ 	.word	0x00000008
        /*0ce0*/ 	.word	0x00000000
        /*0ce4*/ 	.short	0x010a
        /*0ce6*/ 	.byte	0x3f
	.zero		1


	//   ....[196]....
        /*0ce8*/ 	.word	0x000069b0
        /*0cec*/ 	.word	0x00000009
        /*0cf0*/ 	.word	0x00000000
        /*0cf4*/ 	.short	0x010a
        /*0cf6*/ 	.byte	0x3f
	.zero		1


	//   ....[197]....
        /*0cf8*/ 	.word	0x00006a00
        /*0cfc*/ 	.word	0x00000008
        /*0d00*/ 	.word	0x00000000
        /*0d04*/ 	.short	0x010a
        /*0d06*/ 	.byte	0x3f
	.zero		1


	//   ....[198]....
        /*0d08*/ 	.word	0x00006a50
        /*0d0c*/ 	.word	0x00000009
        /*0d10*/ 	.word	0x00000000
        /*0d14*/ 	.short	0x010a
        /*0d16*/ 	.byte	0x3f
	.zero		1


	//   ....[199]....
        /*0d18*/ 	.word	0x00006aa0
        /*0d1c*/ 	.word	0x00000008
        /*0d20*/ 	.word	0x00000000
        /*0d24*/ 	.short	0x010a
        /*0d26*/ 	.byte	0x3f
	.zero		1


	//   ....[200]....
        /*0d28*/ 	.word	0x00006af0
        /*0d2c*/ 	.word	0x00000009
        /*0d30*/ 	.word	0x00000000
        /*0d34*/ 	.short	0x010a
        /*0d36*/ 	.byte	0x3f
	.zero		1


	//   ....[201]....
        /*0d38*/ 	.word	0x00006b40
        /*0d3c*/ 	.word	0x00000008
        /*0d40*/ 	.word	0x00000000
        /*0d44*/ 	.short	0x010a
        /*0d46*/ 	.byte	0x3f
	.zero		1


	//   ....[202]....
        /*0d48*/ 	.word	0x00006b90
        /*0d4c*/ 	.word	0x00000009
        /*0d50*/ 	.word	0x00000000
        /*0d54*/ 	.short	0x010a
        /*0d56*/ 	.byte	0x3f
	.zero		1


	//   ....[203]....
        /*0d58*/ 	.word	0x00006be0
        /*0d5c*/ 	.word	0x00000008
        /*0d60*/ 	.word	0x00000000
        /*0d64*/ 	.short	0x010a
        /*0d66*/ 	.byte	0x3f
	.zero		1


	//   ....[204]....
        /*0d68*/ 	.word	0x00006c30
        /*0d6c*/ 	.word	0x00000009
        /*0d70*/ 	.word	0x00000000
        /*0d74*/ 	.short	0x010a
        /*0d76*/ 	.byte	0x3f
	.zero		1


	//   ....[205]....
        /*0d78*/ 	.word	0x00006c80
        /*0d7c*/ 	.word	0x00000008
        /*0d80*/ 	.word	0x00000000
        /*0d84*/ 	.short	0x010a
        /*0d86*/ 	.byte	0x3f
	.zero		1


	//   ....[206]....
        /*0d88*/ 	.word	0x00006cd0
        /*0d8c*/ 	.word	0x00000009
        /*0d90*/ 	.word	0x00000000
        /*0d94*/ 	.short	0x010a
        /*0d96*/ 	.byte	0x3f
	.zero		1


	//   ....[207]....
        /*0d98*/ 	.word	0x00006d20
        /*0d9c*/ 	.word	0x00000008
        /*0da0*/ 	.word	0x00000000
        /*0da4*/ 	.short	0x010a
        /*0da6*/ 	.byte	0x3f
	.zero		1


	//   ....[208]....
        /*0da8*/ 	.word	0x00006d70
        /*0dac*/ 	.word	0x00000009
        /*0db0*/ 	.word	0x00000000
        /*0db4*/ 	.short	0x010a
        /*0db6*/ 	.byte	0x3f
	.zero		1


	//   ....[209]....
        /*0db8*/ 	.word	0x00006dc0
        /*0dbc*/ 	.word	0x00000008
        /*0dc0*/ 	.word	0x00000000
        /*0dc4*/ 	.short	0x010a
        /*0dc6*/ 	.byte	0x3f
	.zero		1


	//   ....[210]....
        /*0dc8*/ 	.word	0x00006e10
        /*0dcc*/ 	.word	0x00000009
        /*0dd0*/ 	.word	0x00000000
        /*0dd4*/ 	.short	0x010a
        /*0dd6*/ 	.byte	0x3f
	.zero		1


	//   ....[211]....
        /*0dd8*/ 	.word	0x00006e60
        /*0ddc*/ 	.word	0x00000008
        /*0de0*/ 	.word	0x00000000
        /*0de4*/ 	.short	0x010a
        /*0de6*/ 	.byte	0x3f
	.zero		1


	//   ....[212]....
        /*0de8*/ 	.word	0x00006eb0
        /*0dec*/ 	.word	0x00000009
        /*0df0*/ 	.word	0x00000000
        /*0df4*/ 	.short	0x010a
        /*0df6*/ 	.byte	0x3f
	.zero		1


	//   ....[213]....
        /*0df8*/ 	.word	0x00006f00
        /*0dfc*/ 	.word	0x00000008
        /*0e00*/ 	.word	0x00000000
        /*0e04*/ 	.short	0x010a
        /*0e06*/ 	.byte	0x3f
	.zero		1


	//   ....[214]....
        /*0e08*/ 	.word	0x00006f50
        /*0e0c*/ 	.word	0x00000009
        /*0e10*/ 	.word	0x00000000
        /*0e14*/ 	.short	0x010a
        /*0e16*/ 	.byte	0x3f
	.zero		1


	//   ....[215]....
        /*0e18*/ 	.word	0x00006fa0
        /*0e1c*/ 	.word	0x00000008
        /*0e20*/ 	.word	0x00000000
        /*0e24*/ 	.short	0x010a
        /*0e26*/ 	.byte	0x3f
	.zero		1


	//   ....[216]....
        /*0e28*/ 	.word	0x00006ff0
        /*0e2c*/ 	.word	0x00000009
        /*0e30*/ 	.word	0x00000000
        /*0e34*/ 	.short	0x010a
        /*0e36*/ 	.byte	0x3f
	.zero		1


	//   ....[217]....
        /*0e38*/ 	.word	0x00007040
        /*0e3c*/ 	.word	0x00000008
        /*0e40*/ 	.word	0x00000000
        /*0e44*/ 	.short	0x010a
        /*0e46*/ 	.byte	0x3f
	.zero		1


	//   ....[218]....
        /*0e48*/ 	.word	0x00007090
        /*0e4c*/ 	.word	0x00000009
        /*0e50*/ 	.word	0x00000000
        /*0e54*/ 	.short	0x010a
        /*0e56*/ 	.byte	0x3f
	.zero		1


	//   ....[219]....
        /*0e58*/ 	.word	0x000070e0
        /*0e5c*/ 	.word	0x00000008
        /*0e60*/ 	.word	0x00000000
        /*0e64*/ 	.short	0x010a
        /*0e66*/ 	.byte	0x3f
	.zero		1


	//   ....[220]....
        /*0e68*/ 	.word	0x00007130
        /*0e6c*/ 	.word	0x00000009
        /*0e70*/ 	.word	0x00000000
        /*0e74*/ 	.short	0x010a
        /*0e76*/ 	.byte	0x3f
	.zero		1


	//   ....[221]....
        /*0e78*/ 	.word	0x00007180
        /*0e7c*/ 	.word	0x00000006
        /*0e80*/ 	.word	0x00000000
        /*0e84*/ 	.short	0x010a
        /*0e86*/ 	.byte	0x3f
	.zero		1


	//----- nvinfo : EIATTR_NUM_MBARRIERS
	.align		4
.L_35:
        /*0e88*/ 	.byte	0x03, 0x38
        /*0e8a*/ 	.short	0x006a


	//----- nvinfo : EIATTR_EXIT_INSTR_OFFSETS
	.align		4
        /*0e8c*/ 	.byte	0x04, 0x1c
        /*0e8e*/ 	.short	(.L_37 - .L_36)


	//   ....[0]....
.L_36:
        /*0e90*/ 	.word	0x000019f0


	//   ....[1]....
        /*0e94*/ 	.word	0x00001a50


	//   ....[2]....
        /*0e98*/ 	.word	0x000035a0


	//   ....[3]....
        /*0e9c*/ 	.word	0x000035d0


	//   ....[4]....
        /*0ea0*/ 	.word	0x00005fb0


	//----- nvinfo : EIATTR_MAX_THREADS
	.align		4
.L_37:
        /*0ea4*/ 	.byte	0x04, 0x05
        /*0ea6*/ 	.short	(.L_39 - .L_38)
.L_38:
        /*0ea8*/ 	.word	0x00000180
        /*0eac*/ 	.word	0x00000001
        /*0eb0*/ 	.word	0x00000001


	//----- nvinfo : EIATTR_CRS_STACK_SIZE
	.align		4
.L_39:
        /*0eb4*/ 	.byte	0x04, 0x1e
        /*0eb6*/ 	.short	(.L_41 - .L_40)
.L_40:
        /*0eb8*/ 	.word	0x00000000


	//----- nvinfo : EIATTR_CBANK_PARAM_SIZE
	.align		4
.L_41:
        /*0ebc*/ 	.byte	0x03, 0x19
        /*0ebe*/ 	.short	0x0470


	//----- nvinfo : EIATTR_PARAM_CBANK
	.align		4
        /*0ec0*/ 	.byte	0x04, 0x0a
        /*0ec2*/ 	.short	(.L_43 - .L_42)
	.align		4
.L_42:
        /*0ec4*/ 	.word	index@(.nv.constant0._ZN7cutlass13device_kernelINS_4gemm6kernel13GemmUniversalIN4cute5tupleIJiiiiEEENS1_10collective13CollectiveMmaINS1_34MainloopSm90TmaGmmaWarpSpecializedILi50ENS5_IJNS4_1CILi2EEENSA_ILi1EEESC_EEENS1_32KernelTmaWarpSpecializedPingpongEEENS5_IJNSA_ILi64EEENSA_ILi8EEENSA_ILi32EEEEEENS_10bfloat16_tENS5_IJlSC_lEEESK_SL_NS4_8TiledMMAINS4_8MMA_AtomIJNS4_4SM904GMMA26MMA_64x8x16_F32BF16BF16_SSILNSP_5MajorE0ELSR_0ELNSP_7ScaleInE1ELSS_1EEEEEENS4_6LayoutINS5_IJSC_SC_SC_EEENS5_IJNSA_ILi0EEESX_SX_EEEEENS5_IJNS4_10UnderscoreES10_S10_EEEEENS4_13SM90_TMA_LOADENS4_14ComposedLayoutINS4_7SwizzleILi2ELi4ELi3EEENS4_18smem_ptr_flag_bitsILi16EEENSV_INS5_IJSH_SI_EEENS5_IJSI_SC_EEEEEEEvNS4_8identityENS4_23SM90_TMA_LOAD_MULTICASTES1C_vS1D_EENS_8epilogue10collective6detail29Sm90TmaWarpSpecializedAdapterINS1H_15DefaultEpilogueISK_SL_SL_NS1G_6thread17LinearCombinationISK_Li1EffLNS1L_9ScaleType4KindE0ELNS_15FloatRoundStyleE2ESK_EENS1_15EpilogueDefaultEEEEEvvEEEEvNT_6ParamsE)
        /*0ec8*/ 	.short	0x0210
        /*0eca*/ 	.short	0x0470


	//----- nvinfo : EIATTR_SW_WAR
	.align		4
.L_43:
        /*0ecc*/ 	.byte	0x04, 0x36
        /*0ece*/ 	.short	(.L_45 - .L_44)
.L_44:
        /*0ed0*/ 	.word	0x00000008
.L_45:


//--------------------- .nv.callgraph             --------------------------
	.section	.nv.callgraph,"",@"SHT_CUDA_CALLGRAPH"
	.align	4
	.sectionentsize	8
	.align		4
        /*0000*/ 	.word	0x00000000
	.align		4
        /*0004*/ 	.word	0xffffffff
	.align		4
        /*0008*/ 	.word	index@(_ZN7cutlass13device_kernelINS_4gemm6kernel13GemmUniversalIN4cute5tupleIJiiiiEEENS1_10collective13CollectiveMmaINS1_34MainloopSm90TmaGmmaWarpSpecializedILi50ENS5_IJNS4_1CILi2EEENSA_ILi1EEESC_EEENS1_32KernelTmaWarpSpecializedPingpongEEENS5_IJNSA_ILi64EEENSA_ILi8EEENSA_ILi32EEEEEENS_10bfloat16_tENS5_IJlSC_lEEESK_SL_NS4_8TiledMMAINS4_8MMA_AtomIJNS4_4SM904GMMA26MMA_64x8x16_F32BF16BF16_SSILNSP_5MajorE0ELSR_0ELNSP_7ScaleInE1ELSS_1EEEEEENS4_6LayoutINS5_IJSC_SC_SC_EEENS5_IJNSA_ILi0EEESX_SX_EEEEENS5_IJNS4_10UnderscoreES10_S10_EEEEENS4_13SM90_TMA_LOADENS4_14ComposedLayoutINS4_7SwizzleILi2ELi4ELi3EEENS4_18smem_ptr_flag_bitsILi16EEENSV_INS5_IJSH_SI_EEENS5_IJSI_SC_EEEEEEEvNS4_8identityENS4_23SM90_TMA_LOAD_MULTICASTES1C_vS1D_EENS_8epilogue10collective6detail29Sm90TmaWarpSpecializedAdapterINS1H_15DefaultEpilogueISK_SL_SL_NS1G_6thread17LinearCombinationISK_Li1EffLNS1L_9ScaleType4KindE0ELNS_15FloatRoundStyleE2ESK_EENS1_15EpilogueDefaultEEEEEvvEEEEvNT_6ParamsE)
	.align		4
        /*000c*/ 	.word	index@(__assertfail)
	.align		4
        /*0010*/ 	.word	0x00000000
	.align		4
        /*0014*/ 	.word	0xfffffffe
	.align		4
        /*0018*/ 	.word	0x00000000
	.align		4
        /*001c*/ 	.word	0xfffffffd
	.align		4
        /*0020*/ 	.word	0x00000000
	.align		4
        /*0024*/ 	.word	0xfffffffc


//--------------------- .nv.constant4             --------------------------
	.section	.nv.constant4,"a",@progbits
	.align	8
	.align		8
.nv.constant4:
        /*0000*/ 	.dword	__assertfail
	.align		8
        /*0008*/ 	.dword	__unnamed_1
	.align		8
        /*0010*/ 	.dword	_ZN39_INTERNAL_81bc9ebb_4_k_cu_5547c9f4_35724cuda3std3__45__cpo5beginE
	.align		8
        /*0018*/ 	.dword	_ZN39_INTERNAL_81bc9ebb_4_k_cu_5547c9f4_35724cuda3std3__45__cpo3endE
	.align		8
        /*0020*/ 	.dword	_ZN39_INTERNAL_81bc9ebb_4_k_cu_5547c9f4_35724cuda3std3__45__cpo6cbeginE
	.align		8
        /*0028*/ 	.dword	_ZN39_INTERNAL_81bc9ebb_4_k_cu_5547c9f4_35724cuda3std3__45__cpo4cendE
	.align		8
        /*0030*/ 	.dword	_ZN39_INTERNAL_81bc9ebb_4_k_cu_5547c9f4_35724cuda3std3__441_GLOBAL__N__81bc9ebb_4_k_cu_5547c9f4_35726ignoreE
	.align		8
        /*0038*/ 	.dword	_ZN39_INTERNAL_81bc9ebb_4_k_cu_5547c9f4_35724cuda3std3__419piecewise_constructE
	.align		8
        /*0040*/ 	.dword	_ZN39_INTERNAL_81bc9ebb_4_k_cu_5547c9f4_35724cuda3std3__48in_placeE
	.align		8
        /*0048*/ 	.dword	_ZN39_INTERNAL_81bc9ebb_4_k_cu_5547c9f4_35724cuda3std6ranges3__45__cpo4swapE
	.align		8
        /*0050*/ 	.dword	_ZN39_INTERNAL_81bc9ebb_4_k_cu_5547c9f4_35724cuda3std6ranges3__45__cpo9iter_moveE
	.align		8
        /*0058*/ 	.dword	_ZN39_INTERNAL_81bc9ebb_4_k_cu_5547c9f4_35724cute7productE
	.align		8
        /*0060*/ 	.dword	_ZN39_INTERNAL_81bc9ebb_4_k_cu_5547c9f4_35724cute1_E
	.align		8
        /*0068*/ 	.dword	$str$22
	.align		8
        /*0070*/ 	.dword	$str$23


//--------------------- .text._ZN7cutlass13device_kernelINS_4gemm6kernel13GemmUniversalIN4cute5tupleIJiiiiEEENS1_10collective13CollectiveMmaINS1_34MainloopSm90TmaGmmaWarpSpecializedILi50ENS5_IJNS4_1CILi2EEENSA_ILi1EEESC_EEENS1_32KernelTmaWarpSpecializedPingpongEEENS5_IJNSA_ILi64EEENSA_ILi8EEENSA_ILi32EEEEEENS_10bfloat16_tENS5_IJlSC_lEEESK_SL_NS4_8TiledMMAINS4_8MMA_AtomIJNS4_4SM904GMMA26MMA_64x8x16_F32BF16BF16_SSILNSP_5MajorE0ELSR_0ELNSP_7ScaleInE1ELSS_1EEEEEENS4_6LayoutINS5_IJSC_SC_SC_EEENS5_IJNSA_ILi0EEESX_SX_EEEEENS5_IJNS4_10UnderscoreES10_S10_EEEEENS4_13SM90_TMA_LOADENS4_14ComposedLayoutINS4_7SwizzleILi2ELi4ELi3EEENS4_18smem_ptr_flag_bitsILi16EEENSV_INS5_IJSH_SI_EEENS5_IJSI_SC_EEEEEEEvNS4_8identityENS4_23SM90_TMA_LOAD_MULTICASTES1C_vS1D_EENS_8epilogue10collective6detail29Sm90TmaWarpSpecializedAdapterINS1H_15DefaultEpilogueISK_SL_SL_NS1G_6thread17LinearCombinationISK_Li1EffLNS1L_9ScaleType4KindE0ELNS_15FloatRoundStyleE2ESK_EENS1_15EpilogueDefaultEEEEEvvEEEEvNT_6ParamsE --------------------------
	.section	.text._ZN7cutlass13device_kernelINS_4gemm6kernel13GemmUniversalIN4cute5tupleIJiiiiEEENS1_10collective13CollectiveMmaINS1_34MainloopSm90TmaGmmaWarpSpecializedILi50ENS5_IJNS4_1CILi2EEENSA_ILi1EEESC_EEENS1_32KernelTmaWarpSpecializedPingpongEEENS5_IJNSA_ILi64EEENSA_ILi8EEENSA_ILi32EEEEEENS_10bfloat16_tENS5_IJlSC_lEEESK_SL_NS4_8TiledMMAINS4_8MMA_AtomIJNS4_4SM904GMMA26MMA_64x8x16_F32BF16BF16_SSILNSP_5MajorE0ELSR_0ELNSP_7ScaleInE1ELSS_1EEEEEENS4_6LayoutINS5_IJSC_SC_SC_EEENS5_IJNSA_ILi0EEESX_SX_EEEEENS5_IJNS4_10UnderscoreES10_S10_EEEEENS4_13SM90_TMA_LOADENS4_14ComposedLayoutINS4_7SwizzleILi2ELi4ELi3EEENS4_18smem_ptr_flag_bitsILi16EEENSV_INS5_IJSH_SI_EEENS5_IJSI_SC_EEEEEEEvNS4_8identityENS4_23SM90_TMA_LOAD_MULTICASTES1C_vS1D_EENS_8epilogue10collective6detail29Sm90TmaWarpSpecializedAdapterINS1H_15DefaultEpilogueISK_SL_SL_NS1G_6thread17LinearCombinationISK_Li1EffLNS1L_9ScaleType4KindE0ELNS_15FloatRoundStyleE2ESK_EENS1_15EpilogueDefaultEEEEEvvEEEEvNT_6ParamsE,"ax",@progbits
	.align	128
.text._ZN7cutlass13device_kernelINS_4gemm6kernel13GemmUniversalIN4cute5tupleIJiiiiEEENS1_10collective13CollectiveMmaINS1_34MainloopSm90TmaGmmaWarpSpecializedILi50ENS5_IJNS4_1CILi2EEENSA_ILi1EEESC_EEENS1_32KernelTmaWarpSpecializedPingpongEEENS5_IJNSA_ILi64EEENSA_ILi8EEENSA_ILi32EEEEEENS_10bfloat16_tENS5_IJlSC_lEEESK_SL_NS4_8TiledMMAINS4_8MMA_AtomIJNS4_4SM904GMMA26MMA_64x8x16_F32BF16BF16_SSILNSP_5MajorE0ELSR_0ELNSP_7ScaleInE1ELSS_1EEEEEENS4_6LayoutINS5_IJSC_SC_SC_EEENS5_IJNSA_ILi0EEESX_SX_EEEEENS5_IJNS4_10UnderscoreES10_S10_EEEEENS4_13SM90_TMA_LOADENS4_14ComposedLayoutINS4_7SwizzleILi2ELi4ELi3EEENS4_18smem_ptr_flag_bitsILi16EEENSV_INS5_IJSH_SI_EEENS5_IJSI_SC_EEEEEEEvNS4_8identityENS4_23SM90_TMA_LOAD_MULTICASTES1C_vS1D_EENS_8epilogue10collective6detail29Sm90TmaWarpSpecializedAdapterINS1H_15DefaultEpilogueISK_SL_SL_NS1G_6thread17LinearCombinationISK_Li1EffLNS1L_9ScaleType4KindE0ELNS_15FloatRoundStyleE2ESK_EENS1_15EpilogueDefaultEEEEEvvEEEEvNT_6ParamsE:
        .type           _ZN7cutlass13device_kernelINS_4gemm6kernel13GemmUniversalIN4cute5tupleIJiiiiEEENS1_10collective13CollectiveMmaINS1_34MainloopSm90TmaGmmaWarpSpecializedILi50ENS5_IJNS4_1CILi2EEENSA_ILi1EEESC_EEENS1_32KernelTmaWarpSpecializedPingpongEEENS5_IJNSA_ILi64EEENSA_ILi8EEENSA_ILi32EEEEEENS_10bfloat16_tENS5_IJlSC_lEEESK_SL_NS4_8TiledMMAINS4_8MMA_AtomIJNS4_4SM904GMMA26MMA_64x8x16_F32BF16BF16_SSILNSP_5MajorE0ELSR_0ELNSP_7ScaleInE1ELSS_1EEEEEENS4_6LayoutINS5_IJSC_SC_SC_EEENS5_IJNSA_ILi0EEESX_SX_EEEEENS5_IJNS4_10UnderscoreES10_S10_EEEEENS4_13SM90_TMA_LOADENS4_14ComposedLayoutINS4_7SwizzleILi2ELi4ELi3EEENS4_18smem_ptr_flag_bitsILi16EEENSV_INS5_IJSH_SI_EEENS5_IJSI_SC_EEEEEEEvNS4_8identityENS4_23SM90_TMA_LOAD_MULTICASTES1C_vS1D_EENS_8epilogue10collective6detail29Sm90TmaWarpSpecializedAdapterINS1H_15DefaultEpilogueISK_SL_SL_NS1G_6thread17LinearCombinationISK_Li1EffLNS1L_9ScaleType4KindE0ELNS_15FloatRoundStyleE2ESK_EENS1_15EpilogueDefaultEEEEEvvEEEEvNT_6ParamsE,@function
        .size           _ZN7cutlass13device_kernelINS_4gemm6kernel13GemmUniversalIN4cute5tupleIJiiiiEEENS1_10collective13CollectiveMmaINS1_34MainloopSm90TmaGmmaWarpSpecializedILi50ENS5_IJNS4_1CILi2EEENSA_ILi1EEESC_EEENS1_32KernelTmaWarpSpecializedPingpongEEENS5_IJNSA_ILi64EEENSA_ILi8EEENSA_ILi32EEEEEENS_10bfloat16_tENS5_IJlSC_lEEESK_SL_NS4_8TiledMMAINS4_8MMA_AtomIJNS4_4SM904GMMA26MMA_64x8x16_F32BF16BF16_SSILNSP_5MajorE0ELSR_0ELNSP_7ScaleInE1ELSS_1EEEEEENS4_6LayoutINS5_IJSC_SC_SC_EEENS5_IJNSA_ILi0EEESX_SX_EEEEENS5_IJNS4_10UnderscoreES10_S10_EEEEENS4_13SM90_TMA_LOADENS4_14ComposedLayoutINS4_7SwizzleILi2ELi4ELi3EEENS4_18smem_ptr_flag_bitsILi16EEENSV_INS5_IJSH_SI_EEENS5_IJSI_SC_EEEEEEEvNS4_8identityENS4_23SM90_TMA_LOAD_MULTICASTES1C_vS1D_EENS_8epilogue10collective6detail29Sm90TmaWarpSpecializedAdapterINS1H_15DefaultEpilogueISK_SL_SL_NS1G_6thread17LinearCombinationISK_Li1EffLNS1L_9ScaleType4KindE0ELNS_15FloatRoundStyleE2ESK_EENS1_15EpilogueDefaultEEEEEvvEEEEvNT_6ParamsE,(.L_x_174 - _ZN7cutlass13device_kernelINS_4gemm6kernel13GemmUniversalIN4cute5tupleIJiiiiEEENS1_10collective13CollectiveMmaINS1_34MainloopSm90TmaGmmaWarpSpecializedILi50ENS5_IJNS4_1CILi2EEENSA_ILi1EEESC_EEENS1_32KernelTmaWarpSpecializedPingpongEEENS5_IJNSA_ILi64EEENSA_ILi8EEENSA_ILi32EEEEEENS_10bfloat16_tENS5_IJlSC_lEEESK_SL_NS4_8TiledMMAINS4_8MMA_AtomIJNS4_4SM904GMMA26MMA_64x8x16_F32BF16BF16_SSILNSP_5MajorE0ELSR_0ELNSP_7ScaleInE1ELSS_1EEEEEENS4_6LayoutINS5_IJSC_SC_SC_EEENS5_IJNSA_ILi0EEESX_SX_EEEEENS5_IJNS4_10UnderscoreES10_S10_EEEEENS4_13SM90_TMA_LOADENS4_14ComposedLayoutINS4_7SwizzleILi2ELi4ELi3EEENS4_18smem_ptr_flag_bitsILi16EEENSV_INS5_IJSH_SI_EEENS5_IJSI_SC_EEEEEEEvNS4_8identityENS4_23SM90_TMA_LOAD_MULTICASTES1C_vS1D_EENS_8epilogue10collective6detail29Sm90TmaWarpSpecializedAdapterINS1H_15DefaultEpilogueISK_SL_SL_NS1G_6thread17LinearCombinationISK_Li1EffLNS1L_9ScaleType4KindE0ELNS_15FloatRoundStyleE2ESK_EENS1_15EpilogueDefaultEEEEEvvEEEEvNT_6ParamsE)
        .other          _ZN7cutlass13device_kernelINS_4gemm6kernel13GemmUniversalIN4cute5tupleIJiiiiEEENS1_10collective13CollectiveMmaINS1_34MainloopSm90TmaGmmaWarpSpecializedILi50ENS5_IJNS4_1CILi2EEENSA_ILi1EEESC_EEENS1_32KernelTmaWarpSpecializedPingpongEEENS5_IJNSA_ILi64EEENSA_ILi8EEENSA_ILi32EEEEEENS_10bfloat16_tENS5_IJlSC_lEEESK_SL_NS4_8TiledMMAINS4_8MMA_AtomIJNS4_4SM904GMMA26MMA_64x8x16_F32BF16BF16_SSILNSP_5MajorE0ELSR_0ELNSP_7ScaleInE1ELSS_1EEEEEENS4_6LayoutINS5_IJSC_SC_SC_EEENS5_IJNSA_ILi0EEESX_SX_EEEEENS5_IJNS4_10UnderscoreES10_S10_EEEEENS4_13SM90_TMA_LOADENS4_14ComposedLayoutINS4_7SwizzleILi2ELi4ELi3EEENS4_18smem_ptr_flag_bitsILi16EEENSV_INS5_IJSH_SI_EEENS5_IJSI_SC_EEEEEEEvNS4_8identityENS4_23SM90_TMA_LOAD_MULTICASTES1C_vS1D_EENS_8epilogue10collective6detail29Sm90TmaWarpSpecializedAdapterINS1H_15DefaultEpilogueISK_SL_SL_NS1G_6thread17LinearCombinationISK_Li1EffLNS1L_9ScaleType4KindE0ELNS_15FloatRoundStyleE2ESK_EENS1_15EpilogueDefaultEEEEEvvEEEEvNT_6ParamsE,@"STO_CUDA_ENTRY STV_DEFAULT"
_ZN7cutlass13device_kernelINS_4gemm6kernel13GemmUniversalIN4cute5tupleIJiiiiEEENS1_10collective13CollectiveMmaINS1_34MainloopSm90TmaGmmaWarpSpecializedILi50ENS5_IJNS4_1CILi2EEENSA_ILi1EEESC_EEENS1_32KernelTmaWarpSpecializedPingpongEEENS5_IJNSA_ILi64EEENSA_ILi8EEENSA_ILi32EEEEEENS_10bfloat16_tENS5_IJlSC_lEEESK_SL_NS4_8TiledMMAINS4_8MMA_AtomIJNS4_4SM904GMMA26MMA_64x8x16_F32BF16BF16_SSILNSP_5MajorE0ELSR_0ELNSP_7ScaleInE1ELSS_1EEEEEENS4_6LayoutINS5_IJSC_SC_SC_EEENS5_IJNSA_ILi0EEESX_SX_EEEEENS5_IJNS4_10UnderscoreES10_S10_EEEEENS4_13SM90_TMA_LOADENS4_14ComposedLayoutINS4_7SwizzleILi2ELi4ELi3EEENS4_18smem_ptr_flag_bitsILi16EEENSV_INS5_IJSH_SI_EEENS5_IJSI_SC_EEEEEEEvNS4_8identityENS4_23SM90_TMA_LOAD_MULTICASTES1C_vS1D_EENS_8epilogue10collective6detail29Sm90TmaWarpSpecializedAdapterINS1H_15DefaultEpilogueISK_SL_SL_NS1G_6thread17LinearCombinationISK_Li1EffLNS1L_9ScaleType4KindE0ELNS_15FloatRoundStyleE2ESK_EENS1_15EpilogueDefaultEEEEEvvEEEEvNT_6ParamsE:
[----:B------:R-:W0:Y:S01]  /*0000*/  LDC R1, c[0x0][0x28] ;  /* 0x00000a00ff017b82 */ /* 0x000e220000000800 */
[----:B------:R-:W1:Y:S01]  /*0010*/  S2R R2, SR_TID.X ;  /* 0x0000000000027919 */ /* 0x000e620000002100 */
[----:B------:R-:W-:Y:S01]  /*0020*/  ELECT P0, URZ, PT ;  /* 0x00000000003f782f */ /* 0x000fe20003800000 */
[----:B------:R-:W-:Y:S01]  /*0030*/  BSSY B0, `(.L_x_0) ;  /* 0x000000f000007945 */ /* 0x000fe20003800000 */
[--C-:B-1----:R-:W-:Y:S02]  /*0040*/  SHF.R.U32.HI R0, RZ, 0x5, R2.reuse ;  /* 0x00000005ff007819 */ /* 0x102fe40000011602 */
[----:B------:R-:W-:-:S03]  /*0050*/  SHF.R.U32.HI R7, RZ, 0x7, R2 ;  /* 0x00000007ff077819 */ /* 0x000fc60000011602 */
[----:B------:R-:W1:Y:S04]  /*0060*/  SHFL.IDX PT, R5, R0, RZ, 0x1f ;  /* 0x00001fff00057589 */ /* 0x000e6800000e0000 */
[----:B------:R2:W3:Y:S01]  /*0070*/  SHFL.IDX PT, R10, R7, RZ, 0x1f ;  /* 0x00001fff070a7589 */ /* 0x0004e200000e0000 */
[----:B-1----:R-:W-:-:S13]  /*0080*/  ISETP.NE.OR P0, PT, R5, RZ, !P0 ;  /* 0x000000ff0500720c */ /* 0x002fda0004705670 */
[----:B0-23--:R-:W-:Y:S05]  /*0090*/  @P0 BRA `(.L_x_1) ;  /* 0x0000000000200947 */ /* 0x00dfea0003800000 */
[----:B------:R-:W-:Y:S02]  /*00a0*/  ULDC.64 UR4, c[0x0][0x198] ;  /* 0x0000660000047ab9 */ /* 0x000fe40000000a00 */
[----:B------:R-:W-:Y:S02]  /*00b0*/  UIADD3 UR6, UP0, UR4, 0xf0, URZ ;  /* 0x000000f004067890 */ /* 0x000fe4000ff1e03f */
[----:B------:R-:W-:Y:S02]  /*00c0*/  UIADD3 UR4, UP1, UR4, 0x1f0, URZ ;  /* 0x000001f004047890 */ /* 0x000fe4000ff3e03f */
[----:B------:R-:W-:Y:S02]  /*00d0*/  UIADD3.X UR7, URZ, UR5, URZ, UP0, !UPT ;  /* 0x000000053f077290 */ /* 0x000fe400087fe43f */
[----:B------:R-:W-:-:S07]  /*00e0*/  UIADD3.X UR5, URZ, UR5, URZ, UP1, !UPT ;  /* 0x000000053f057290 */ /* 0x000fce0008ffe43f */
[----:B------:R0:W-:Y:S02]  /*00f0*/  UTMACCTL.PF [UR6] ;  /* 0x00000000060079b9 */ /* 0x0001e40008040000 */
[----:B------:R0:W-:Y:S02]  /*0100*/  UTMACCTL.PF [UR4] ;  /* 0x00000000040079b9 */ /* 0x0001e40008040000 */
[----:B0-----:R-:W-:Y:S01]  /*0110*/  NOP ;  /* 0x0000000000007918 */ /* 0x001fe20000000000 */
.L_x_1:
[----:B------:R-:W-:Y:S05]  /*0120*/  BSYNC B0 ;  /* 0x0000000000007941 */ /* 0x000fea0003800000 */
.L_x_0:
[----:B------:R-:W0:Y:S02]  /*0130*/  SHFL.IDX PT, R8, R0, RZ, 0x1f ;  /* 0x00001fff00087589 */ /* 0x000e2400000e0000 */
[----:B0-----:R-:W-:-:S13]  /*0140*/  ISETP.NE.AND P0, PT, R8, RZ, PT ;  /* 0x000000ff0800720c */ /* 0x001fda0003f05270 */
[----:B------:R-:W-:Y:S05]  /*0150*/  @P0 BRA `(.L_x_2) ;  /* 0x0000000400d40947 */ /* 0x000fea0003800000 */
[----:B------:R-:W-:Y:S01]  /*0160*/  ELECT P0, URZ, PT ;  /* 0x00000000003f782f */ /* 0x000fe20003800000 */
[----:B------:R-:W-:-:S12]  /*0170*/  BSSY B0, `(.L_x_2) ;  /* 0x0000073000007945 */ /* 0x000fd80003800000 */
[----:B------:R-:W-:Y:S05]  /*0180*/  @!P0 BRA `(.L_x_3) ;  /* 0x0000000400c48947 */ /* 0x000fea0003800000 */
[----:B------:R-:W0:Y:S01]  /*0190*/  S2UR UR8, SR_CgaCtaId ;  /* 0x00000000000879c3 */ /* 0x000e220000008800 */
[----:B------:R-:W-:Y:S01]  /*01a0*/  UMOV UR4, 0x400 ;  /* 0x0000040000047882 */ /* 0x000fe20000000000 */
[----:B------:R-:W-:Y:S01]  /*01b0*/  UMOV UR5, 0x1 ;  /* 0x0000000100057882 */ /* 0x000fe20000000000 */
[----:B------:R-:W-:Y:S02]  /*01c0*/  UMOV UR6, 0x2 ;  /* 0x0000000200067882 */ /* 0x000fe40000000000 */
[----:B------:R-:W-:-:S04]  /*01d0*/  UIADD3 UR6, -UR6, 0x100000, URZ ;  /* 0x0010000006067890 */ /* 0x000fc8000fffe13f */
[----:B------:R-:W-:Y:S02]  /*01e0*/  USHF.L.U32 UR7, UR6, 0xb, URZ ;  /* 0x0000000b06077899 */ /* 0x000fe4000800063f */
[----:B------:R-:W-:Y:S02]  /*01f0*/  USHF.L.U32 UR6, UR6, 0x1, URZ ;  /* 0x0000000106067899 */ /* 0x000fe4000800063f */
[----:B0-----:R-:W-:Y:S02]  /*0200*/  ULEA UR8, UR8, UR4, 0x18 ;  /* 0x0000000408087291 */ /* 0x001fe4000f8ec03f */
[----:B------:R-:W-:-:S04]  /*0210*/  UIADD3 UR4, -UR5, 0x100000, URZ ;  /* 0x0010000005047890 */ /* 0x000fc8000fffe13f */
[----:B------:R-:W-:Y:S02]  /*0220*/  USHF.L.U32 UR5, UR4, 0xb, URZ ;  /* 0x0000000b04057899 */ /* 0x000fe4000800063f */
[----:B------:R-:W-:Y:S01]  /*0230*/  USHF.L.U32 UR4, UR4, 0x1, URZ ;  /* 0x0000000104047899 */ /* 0x000fe2000800063f */
[----:B------:R-:W0:Y:S11]  /*0240*/  FENCE.VIEW.ASYNC.S ;  /* 0x00000000000073c6 */ /* 0x000e360000000000 */
[----:B0-----:R0:W1:Y:S01]  /*0250*/  SYNCS.EXCH.64 URZ, [UR8], UR4 ;  /* 0x00000004083f75b2 */ /* 0x0010620008000100 */
[----:B------:R0:W2:Y:S01]  /*0260*/  SYNCS.EXCH.64 URZ, [UR8+0x190], UR6 ;  /* 0x00019006083f75b2 */ /* 0x0000a20008000100 */
[----:B------:R0:W3:Y:S01]  /*0270*/  SYNCS.EXCH.64 URZ, [UR8+0x8], UR4 ;  /* 0x00000804083f75b2 */ /* 0x0000e20008000100 */
[----:B------:R0:W4:Y:S01]  /*0280*/  SYNCS.EXCH.64 URZ, [UR8+0x198], UR6 ;  /* 0x00019806083f75b2 */ /* 0x0001220008000100 */
[----:B------:R0:W0:Y:S01]  /*0290*/  SYNCS.EXCH.64 URZ, [UR8+0x10], UR4 ;  /* 0x00001004083f75b2 */ /* 0x0000220008000100 */
        /* <DEDUP_REMOVED lines=95> */
[----:B-1234-:R-:W-:Y:S01]  /*0890*/  NOP ;  /* 0x0000000000007918 */ /* 0x01efe20000000000 */
.L_x_3:
[----:B0-----:R-:W-:Y:S05]  /*08a0*/  BSYNC B0 ;  /* 0x0000000000007941 */ /* 0x001fea0003800000 */
.L_x_2:
[----:B------:R-:W0:Y:S01]  /*08b0*/  S2UR UR12, SR_CTAID.X ;  /* 0x00000000000c79c3 */ /* 0x000e220000002500 */
[----:B------:R-:W1:Y:S01]  /*08c0*/  SHFL.IDX PT, R9, R0, RZ, 0x1f ;  /* 0x00001fff00097589 */ /* 0x000e6200000e0000 */
[----:B------:R-:W-:Y:S02]  /*08d0*/  SHF.R.S32.HI R3, RZ, 0x1f, R2 ;  /* 0x0000001fff037819 */ /* 0x000fe40000011402 */
[----:B------:R-:W-:Y:S01]  /*08e0*/  ELECT P0, URZ, PT ;  /* 0x00000000003f782f */ /* 0x000fe20003800000 */
[----:B------:R-:W-:Y:S01]  /*08f0*/  NOP ;  /* 0x0000000000007918 */ /* 0x000fe20000000000 */
[----:B------:R2:W3:Y:S01]  /*0900*/  SHFL.IDX PT, R12, R0, RZ, 0x1f ;  /* 0x00001fff000c7589 */ /* 0x0004e200000e0000 */
[----:B------:R-:W-:Y:S01]  /*0910*/  LEA.HI R3, R3, R2, RZ, 0x7 ;  /* 0x0000000203037211 */ /* 0x000fe200078f38ff */
[----:B------:R-:W-:Y:S01]  /*0920*/  ULDC UR4, c[0x0][0x150] ;  /* 0x0000540000047ab9 */ /* 0x000fe20000000800 */
[----:B------:R-:W-:Y:S01]  /*0930*/  ELECT P1, URZ, PT ;  /* 0x00000000003f782f */ /* 0x000fe20003820000 */
[----:B------:R-:W4:Y:S01]  /*0940*/  S2R R4, SR_CTAID.Y ;  /* 0x0000000000047919 */ /* 0x000f220000002600 */
[----:B------:R-:W-:Y:S01]  /*0950*/  LOP3.LUT R3, R3, 0xffffff80, RZ, 0xc0, !PT ;  /* 0xffffff8003037812 */ /* 0x000fe200078ec0ff */
[----:B------:R-:W5:Y:S01]  /*0960*/  LDC R15, c[0x0][0x144] ;  /* 0x00005100ff0f7b82 */ /* 0x000f620000000800 */
[----:B------:R-:W-:Y:S01]  /*0970*/  UMOV UR11, 0x80 ;  /* 0x00000080000b7882 */ /* 0x000fe20000000000 */
[----:B------:R4:W5:Y:S01]  /*0980*/  SHFL.IDX PT, R17, R7, RZ, 0x1f ;  /* 0x00001fff07117589 */ /* 0x00096200000e0000 */
[----:B------:R-:W-:Y:S01]  /*0990*/  NOP ;  /* 0x0000000000007918 */ /* 0x000fe20000000000 */
[----:B------:R-:W-:Y:S01]  /*09a0*/  IMAD.IADD R3, R2, 0x1, -R3 ;  /* 0x0000000102037824 */ /* 0x000fe200078e0a03 */
[C---:B------:R-:W-:Y:S01]  /*09b0*/  ISETP.NE.AND P4, PT, R10.reuse, RZ, PT ;  /* 0x000000ff0a00720c */ /* 0x040fe20003f85270 */
[----:B------:R-:W-:-:S02]  /*09c0*/  VIADD R41, R10, 0xffffffff ;  /* 0xffffffff0a297836 */ /* 0x000fc40000000000 */
[----:B------:R-:W4:Y:S01]  /*09d0*/  LDC R16, c[0x0][0x140] ;  /* 0x00005000ff107b82 */ /* 0x000f220000000800 */
[----:B------:R-:W-:Y:S01]  /*09e0*/  SHF.R.S32.HI R6, RZ, 0x1f, R3 ;  /* 0x0000001fff067819 */ /* 0x000fe20000011403 */
[----:B------:R-:W-:Y:S01]  /*09f0*/  IMAD.MOV.U32 R28, RZ, RZ, 0x1 ;  /* 0x00000001ff1c7424 */ /* 0x000fe200078e00ff */
[----:B------:R-:W-:Y:S02]  /*0a00*/  ISETP.GE.U32.AND P6, PT, R41, 0x2, PT ;  /* 0x000000022900780c */ /* 0x000fe40003fc6070 */
[----:B0-----:R-:W-:Y:S02]  /*0a10*/  I2FP.F32.U32 R13, UR12 ;  /* 0x0000000c000d7c45 */ /* 0x001fe40008201000 */
[----:B-1----:R-:W-:Y:S02]  /*0a20*/  ISETP.NE.OR P0, PT, R9, RZ, !P0 ;  /* 0x000000ff0900720c */ /* 0x002fe40004705670 */
[----:B------:R-:W-:Y:S01]  /*0a30*/  LEA.HI R9, R6, R3, RZ, 0x3 ;  /* 0x0000000306097211 */ /* 0x000fe200078f18ff */
[----:B------:R-:W-:Y:S01]  /*0a40*/  FMUL R14, R13, UR4 ;  /* 0x000000040d0e7c20 */ /* 0x000fe20008400000 */
[----:B------:R-:W-:Y:S01]  /*0a50*/  SHF.R.S32.HI R13, RZ, 0x1f, R8 ;  /* 0x0000001fff0d7819 */ /* 0x000fe20000011408 */
[----:B------:R-:W-:Y:S01]  /*0a60*/  ULDC UR4, c[0x0][0x154] ;  /* 0x0000550000047ab9 */ /* 0x000fe20000000800 */
[----:B------:R-:W-:-:S02]  /*0a70*/  SHF.R.S32.HI R11, RZ, 0x3, R9 ;  /* 0x00000003ff0b7819 */ /* 0x000fc40000011409 */
[----:B--2---:R-:W-:Y:S01]  /*0a80*/  SHF.R.S32.HI R0, RZ, 0x1f, R9 ;  /* 0x0000001fff007819 */ /* 0x004fe20000011409 */
[----:B------:R-:W0:Y:S01]  /*0a90*/  F2I.U32.TRUNC.NTZ R14, R14 ;  /* 0x0000000e000e7305 */ /* 0x000e22000020f000 */
[----:B------:R-:W-:Y:S02]  /*0aa0*/  LEA.HI R13, R13, R8, RZ, 0x2 ;  /* 0x000000080d0d7211 */ /* 0x000fe400078f10ff */
[----:B------:R-:W-:Y:S01]  /*0ab0*/  LEA.HI R9, R0, R11, RZ, 0x2 ;  /* 0x0000000b00097211 */ /* 0x000fe200078f10ff */
[----:B------:R-:W-:Y:S01]  /*0ac0*/  VOTEU.ALL UP1, P0 ;  /* 0x00000000003f7886 */ /* 0x000fe20000020000 */
[----:B---3--:R-:W-:Y:S01]  /*0ad0*/  ISETP.NE.OR P1, PT, R12, RZ, !P1 ;  /* 0x000000ff0c00720c */ /* 0x008fe20004f25670 */
[----:B------:R-:W-:Y:S01]  /*0ae0*/  VOTEU.ALL UP0, P0 ;  /* 0x00000000003f7886 */ /* 0x000fe20000000000 */
[----:B------:R-:W-:Y:S02]  /*0af0*/  SHF.R.S32.HI R0, RZ, 0x1f, R5 ;  /* 0x0000001fff007819 */ /* 0x000fe40000011405 */
[----:B------:R-:W-:Y:S01]  /*0b00*/  LOP3.LUT R12, R9, 0xfffffffc, RZ, 0xc0, !PT ;  /* 0xfffffffc090c7812 */ /* 0x000fe200078ec0ff */
[----:B------:R-:W1:Y:S01]  /*0b10*/  @!UP1 S2UR UR7, SR_CgaCtaId ;  /* 0x00000000000799c3 */ /* 0x000e620000008800 */
[----:B------:R-:W-:Y:S01]  /*0b20*/  LOP3.LUT R13, R13, 0x3ffffffc, RZ, 0xc0, !PT ;  /* 0x3ffffffc0d0d7812 */ /* 0x000fe200078ec0ff */
[----:B------:R-:W-:Y:S01]  /*0b30*/  @!UP1 UMOV UR6, 0x400 ;  /* 0x0000040000069882 */ /* 0x000fe20000000000 */
[----:B------:R-:W-:Y:S01]  /*0b40*/  LEA.HI R0, R0, R5, RZ, 0x2 ;  /* 0x0000000500007211 */ /* 0x000fe200078f10ff */
[----:B------:R-:W-:Y:S01]  /*0b50*/  IMAD.IADD R12, R11, 0x1, -R12 ;  /* 0x000000010b0c7824 */ /* 0x000fe200078e0a0c */
[----:B----4-:R-:W-:Y:S01]  /*0b60*/  ISETP.EQ.U32.AND P2, PT, R16, 0x1, PT ;  /* 0x000000011000780c */ /* 0x010fe20003f42070 */
[----:B------:R-:W-:Y:S01]  /*0b70*/  IMAD.IADD R13, R8, 0x1, -R13 ;  /* 0x00000001080d7824 */ /* 0x000fe200078e0a0d */
[----:B------:R-:W-:Y:S01]  /*0b80*/  LOP3.LUT R0, R0, 0xfffffffc, RZ, 0xc0, !PT ;  /* 0xfffffffc00007812 */ /* 0x000fe200078ec0ff */
[----:B------:R-:W-:Y:S01]  /*0b90*/  VOTEU.ALL UP2, P1 ;  /* 0x00000000003f7886 */ /* 0x000fe20000840000 */
[----:B------:R-:W-:Y:S01]  /*0ba0*/  I2FP.F32.U32 R8, R4 ;  /* 0x0000000400087245 */ /* 0x000fe20000201000 */
[----:B------:R-:W-:Y:S01]  /*0bb0*/  IMAD R12, R13, 0x4, R12 ;  /* 0x000000040d0c7824 */ /* 0x000fe200078e020c */
[----:B------:R-:W-:Y:S01]  /*0bc0*/  VOTEU.ALL UP3, P1 ;  /* 0x00000000003f7886 */ /* 0x000fe20000860000 */
[----:B------:R-:W-:Y:S01]  /*0bd0*/  IMAD.IADD R7, R5, 0x1, -R0 ;  /* 0x0000000105077824 */ /* 0x000fe200078e0a00 */
[----:B------:R-:W2:Y:S01]  /*0be0*/  @!UP2 S2UR UR10, SR_CgaCtaId ;  /* 0x00000000000aa9c3 */ /* 0x000ea20000008800 */
[----:B0-----:R-:W-:Y:S01]  /*0bf0*/  IMAD.MOV R14, RZ, RZ, -R14 ;  /* 0x000000ffff0e7224 */ /* 0x001fe200078e0a0e */
[----:B------:R-:W-:Y:S01]  /*0c00*/  LEA.HI R0, R12, R12, RZ, 0x1 ;  /* 0x0000000c0c007211 */ /* 0x000fe200078f08ff */
[----:B------:R-:W-:Y:S01]  /*0c10*/  FMUL R8, R8, UR4 ;  /* 0x0000000408087c20 */ /* 0x000fe20008400000 */
[----:B------:R-:W-:Y:S01]  /*0c20*/  IMAD.SHL.U32 R9, R12, 0x4, RZ ;  /* 0x000000040c097824 */ /* 0x000fe200078e00ff */
[----:B------:R-:W-:Y:S01]  /*0c30*/  UMOV UR4, 0x20 ;  /* 0x0000002000047882 */ /* 0x000fe20000000000 */
[----:B------:R-:W-:Y:S01]  /*0c40*/  LOP3.LUT R11, R0, 0xfffffffe, RZ, 0xc0, !PT ;  /* 0xfffffffe000b7812 */ /* 0x000fe200078ec0ff */
[----:B-----5:R-:W-:Y:S01]  /*0c50*/  IMAD R20, R15, R14, UR12 ;  /* 0x0000000c0f147e24 */ /* 0x020fe2000f8e020e */
[----:B------:R-:W-:-:S04]  /*0c60*/  @!UP1 UIADD3 UR4, -UR4, 0x100000, URZ ;  /* 0x0010000004049890 */ /* 0x000fc8000fffe13f */
[----:B------:R-:W-:Y:S02]  /*0c70*/  @!UP1 USHF.L.U32 UR5, UR4, 0xb, URZ ;  /* 0x0000000b04059899 */ /* 0x000fe4000800063f */
[----:B------:R-:W-:Y:S01]  /*0c80*/  @!UP1 USHF.L.U32 UR4, UR4, 0x1, URZ ;  /* 0x0000000104049899 */ /* 0x000fe2000800063f */
[----:B------:R-:W0:Y:S01]  /*0c90*/  LDC R15, c[0x0][0x148] ;  /* 0x00005200ff0f7b82 */ /* 0x000e220000000800 */
[----:B------:R-:W3:Y:S01]  /*0ca0*/  F2I.U32.TRUNC.NTZ R8, R8 ;  /* 0x0000000800087305 */ /* 0x000ee2000020f000 */
[C---:B------:R-:W-:Y:S01]  /*0cb0*/  IMAD.IADD R11, R12.reuse, 0x1, -R11 ;  /* 0x000000010c0b7824 */ /* 0x040fe200078e0a0b */
[----:B-1----:R-:W-:Y:S01]  /*0cc0*/  @!UP1 ULEA UR8, UR7, UR6, 0x18 ;  /* 0x0000000607089291 */ /* 0x002fe2000f8ec03f */
[----:B------:R-:W-:Y:S01]  /*0cd0*/  LOP3.LUT R26, R12, 0xc, R9, 0x78, !PT ;  /* 0x0000000c0c1a7812 */ /* 0x000fe200078e7809 */
[----:B------:R-:W-:Y:S01]  /*0ce0*/  @!UP2 UMOV UR9, 0x400 ;  /* 0x000004000009a882 */ /* 0x000fe20000000000 */
[----:B------:R-:W-:-:S04]  /*0cf0*/  @!UP2 UIADD3 UR6, -UR11, 0x100000, URZ ;  /* 0x001000000b06a890 */ /* 0x000fc8000fffe13f */
[----:B------:R-:W-:Y:S02]  /*0d00*/  @!UP2 USHF.L.U32 UR7, UR6, 0xb, URZ ;  /* 0x0000000b0607a899 */ /* 0x000fe4000800063f */
[----:B------:R-:W-:Y:S01]  /*0d10*/  @!UP2 USHF.L.U32 UR6, UR6, 0x1, URZ ;  /* 0x000000010606a899 */ /* 0x000fe2000800063f */
[----:B------:R-:W-:Y:S01]  /*0d20*/  ISETP.NE.AND P3, PT, R11, R20, PT ;  /* 0x000000140b00720c */ /* 0x000fe20003f65270 */
[----:B------:R-:W-:Y:S01]  /*0d30*/  VOTEU.ALL UP4, P1 ;  /* 0x00000000003f7886 */ /* 0x000fe20000880000 */
[----:B------:R-:W-:Y:S01]  /*0d40*/  VOTEU.ALL UP5, P1 ;  /* 0x00000000003f7886 */ /* 0x000fe200008a0000 */
[----:B------:R-:W-:Y:S01]  /*0d50*/  VOTEU.ALL UP1, P0 ;  /* 0x00000000003f7886 */ /* 0x000fe20000020000 */
[----:B------:R-:W-:Y:S02]  /*0d60*/  LOP3.LUT P0, RZ, R3, 0x7, RZ, 0xc0, !PT ;  /* 0x0000000703ff7812 */ /* 0x000fe4000780c0ff */
[----:B------:R-:W-:Y:S01]  /*0d70*/  R2UR UR43, R17 ;  /* 0x00000000112b72ca */ /* 0x000fe200000e0000 */
[----:B--2---:R-:W-:Y:S01]  /*0d80*/  @!UP2 ULEA UR9, UR10, UR9, 0x18 ;  /* 0x000000090a09a291 */ /* 0x004fe2000f8ec03f */
[----:B---3--:R-:W-:Y:S01]  /*0d90*/  IMAD.MOV R32, RZ, RZ, -R8 ;  /* 0x000000ffff207224 */ /* 0x008fe200078e0a08 */
[----:B------:R-:W-:Y:S01]  /*0da0*/  VOTEU.ALL UP2, P1 ;  /* 0x00000000003f7886 */ /* 0x000fe20000840000 */
[----:B------:R-:W-:Y:S01]  /*0db0*/  ISETP.NE.AND P1, PT, R7, 0x3, PT ;  /* 0x000000030700780c */ /* 0x000fe20003f25270 */
[----:B------:R-:W1:Y:S02]  /*0dc0*/  FENCE.VIEW.ASYNC.S ;  /* 0x00000000000073c6 */ /* 0x000e640000000000 */
[----:B-1----:R1:W2:Y:S01]  /*0dd0*/  @!UP0 SYNCS.EXCH.64 URZ, [UR8+0x350], UR4 ;  /* 0x00035004083f85b2 */ /* 0x0022a20008000100 */
[----:B------:R-:W-:-:S02]  /*0de0*/  @P3 LEA.HI R0, R26, R26, RZ, 0x1 ;  /* 0x0000001a1a003211 */ /* 0x000fc400078f08ff */
[----:B------:R-:W-:Y:S01]  /*0df0*/  ISETP.EQ.OR P1, PT, R7, RZ, !P1 ;  /* 0x000000ff0700720c */ /* 0x000fe20004f22670 */
[----:B0-----:R-:W-:Y:S01]  /*0e00*/  IMAD R9, R15, R32, R4 ;  /* 0x000000200f097224 */ /* 0x001fe200078e0204 */
[----:B------:R-:W-:Y:S02]  /*0e10*/  @P3 SHF.R.S32.HI R0, RZ, 0x1, R0 ;  /* 0x00000001ff003819 */ /* 0x000fe40000011400 */
[----:B------:R-:W-:Y:S02]  /*0e20*/  ISETP.LT.U32.AND P0, PT, R26, 0x2, !P0 ;  /* 0x000000021a00780c */ /* 0x000fe40004701070 */
[----:B------:R-:W-:Y:S02]  /*0e30*/  @P3 ISETP.NE.AND P5, PT, R0, R9, PT ;  /* 0x000000090000320c */ /* 0x000fe40003fa5270 */
[----:B------:R-:W-:Y:S02]  /*0e40*/  ISETP.EQ.AND P1, PT, R10, RZ, P1 ;  /* 0x000000ff0a00720c */ /* 0x000fe40000f22270 */
[----:B------:R-:W-:Y:S01]  /*0e50*/  SEL R9, RZ, 0x1, !P0 ;  /* 0x00000001ff097807 */ /* 0x000fe20004000000 */
[----:B------:R1:W0:Y:S01]  /*0e60*/  @!UP1 SYNCS.EXCH.64 URZ, [UR8+0x358], UR4 ;  /* 0x00035804083f95b2 */ /* 0x0002220008000100 */
[----:B------:R-:W-:Y:S01]  /*0e70*/  NOP ;  /* 0x0000000000007918 */ /* 0x000fe20000000000 */
[----:B------:R-:W-:-:S02]  /*0e80*/  @P3 SEL R28, RZ, 0x1, P5 ;  /* 0x00000001ff1c3807 */ /* 0x000fc40002800000 */
[----:B------:R-:W-:Y:S02]  /*0e90*/  SEL R18, RZ, 0x1, !P1 ;  /* 0x00000001ff127807 */ /* 0x000fe40004800000 */
[----:B------:R-:W-:Y:S02]  /*0ea0*/  LOP3.LUT R28, R28, R9, RZ, 0xc0, !PT ;  /* 0x000000091c1c7212 */ /* 0x000fe400078ec0ff */
[----:B------:R-:W-:Y:S01]  /*0eb0*/  SEL R18, R18, 0x2, P6 ;  /* 0x0000000212127807 */ /* 0x000fe20003000000 */
[----:B------:R1:W3:Y:S01]  /*0ec0*/  @!UP2 SYNCS.EXCH.64 URZ, [UR9+0x330], UR6 ;  /* 0x00033006093fa5b2 */ /* 0x0002e20008000100 */
[----:B------:R1:W4:Y:S01]  /*0ed0*/  @!UP3 SYNCS.EXCH.64 URZ, [UR9+0x338], UR6 ;  /* 0x00033806093fb5b2 */ /* 0x0003220008000100 */
[----:B------:R1:W0:Y:S01]  /*0ee0*/  @!UP4 SYNCS.EXCH.64 URZ, [UR9+0x340], UR6 ;  /* 0x00034006093fc5b2 */ /* 0x0002220008000100 */
[----:B------:R1:W0:Y:S01]  /*0ef0*/  @!UP5 SYNCS.EXCH.64 URZ, [UR9+0x348], UR6 ;  /* 0x00034806093fd5b2 */ /* 0x0002220008000100 */
[----:B------:R-:W-:Y:S01]  /*0f00*/  NOP ;  /* 0x0000000000007918 */ /* 0x000fe20000000000 */
[----:B-12---:R-:W-:Y:S05]  /*0f10*/  @!P2 BRA `(.L_x_4) ;  /* 0x000000000008a947 */ /* 0x006fea0003800000 */
[----:B0--34-:R-:W-:Y:S01]  /*0f20*/  UCGABAR_ARV ;  /* 0x00000000000079c7 */ /* 0x019fe20008000000 */
[----:B------:R-:W-:Y:S05]  /*0f30*/  BRA `(.L_x_5) ;  /* 0x0000000000047947 */ /* 0x000fea0003800000 */
.L_x_4:
[----:B0--34-:R-:W-:Y:S01]  /*0f40*/  NOP ;  /* 0x0000000000007918 */ /* 0x019fe20000000000 */
.L_x_5:
[----:B------:R-:W-:Y:S01]  /*0f50*/  ULDC.64 UR4, c[0x0][0x598] ;  /* 0x0001660000047ab9 */ /* 0x000fe20000000a00 */
[----:B------:R-:W-:Y:S01]  /*0f60*/  ULDC.64 UR36, c[0x0][0x208] ;  /* 0x0000820000247ab9 */ /* 0x000fe20000000a00 */
[----:B------:R-:W-:-:S04]  /*0f70*/  ISETP.NE.U32.AND P0, PT, RZ, UR4, PT ;  /* 0x00000004ff007c0c */ /* 0x000fc8000bf05070 */
[----:B------:R-:W-:-:S13]  /*0f80*/  ISETP.NE.AND.EX P0, PT, RZ, UR5, PT, P0 ;  /* 0x00000005ff007c0c */ /* 0x000fda000bf05300 */
[----:B------:R-:W-:Y:S05]  /*0f90*/  @!P0 BRA `(.L_x_6) ;  /* 0x00000000001c8947 */ /* 0x000fea0003800000 */
[----:B------:R-:W0:Y:S02]  /*0fa0*/  LDC.64 R8, c[0x0][0x598] ;  /* 0x00016600ff087b82 */ /* 0x000e240000000a00 */
[----:B0-----:R-:W2:Y:S02]  /*0fb0*/  LDG.E.64 R8, desc[UR36][R8.64] ;  /* 0x0000002408087981 */ /* 0x001ea4000c1e1b00 */
[----:B--2---:R-:W-:-:S04]  /*0fc0*/  ISETP.NE.U32.AND P0, PT, R8, RZ, PT ;  /* 0x000000ff0800720c */ /* 0x004fc80003f05070 */
[----:B------:R-:W-:-:S13]  /*0fd0*/  ISETP.NE.AND.EX P0, PT, R9, RZ, PT, P0 ;  /* 0x000000ff0900720c */ /* 0x000fda0003f05300 */
[----:B------:R-:W-:Y:S05]  /*0fe0*/  @!P0 BRA `(.L_x_6) ;  /* 0x0000000000088947 */ /* 0x000fea0003800000 */
[----:B------:R0:W5:Y:S01]  /*0ff0*/  LD.E R29, desc[UR36][R8.64] ;  /* 0x00000024081d7980 */ /* 0x000162000c101900 */
[----:B------:R-:W-:Y:S05]  /*1000*/  BRA `(.L_x_7) ;  /* 0x0000000000247947 */ /* 0x000fea0003800000 */
.L_x_6:
[----:B------:R-:W-:Y:S02]  /*1010*/  ULDC.64 UR4, c[0x0][0x588] ;  /* 0x0001620000047ab9 */ /* 0x000fe40000000a00 */
[----:B------:R-:W-:-:S04]  /*1020*/  ISETP.NE.U32.AND P0, PT, RZ, UR4, PT ;  /* 0x00000004ff007c0c */ /* 0x000fc8000bf05070 */
[----:B------:R-:W-:-:S13]  /*1030*/  ISETP.NE.AND.EX P0, PT, RZ, UR5, PT, P0 ;  /* 0x00000005ff007c0c */ /* 0x000fda000bf05300 */
[----:B------:R-:W-:Y:S05]  /*1040*/  @!P0 BRA `(.L_x_8) ;  /* 0x00000000000c8947 */ /* 0x000fea0003800000 */
[----:B------:R-:W0:Y:S02]  /*1050*/  LDC.64 R8, c[0x0][0x588] ;  /* 0x00016200ff087b82 */ /* 0x000e240000000a00 */
[----:B0-----:R1:W5:Y:S01]  /*1060*/  LDG.E R29, desc[UR36][R8.64] ;  /* 0x00000024081d7981 */ /* 0x001362000c1e1900 */
[----:B------:R-:W-:Y:S05]  /*1070*/  BRA `(.L_x_7) ;  /* 0x0000000000087947 */ /* 0x000fea0003800000 */
.L_x_8:
[----:B------:R-:W-:Y:S02]  /*1080*/  ULDC UR4, c[0x0][0x580] ;  /* 0x0001600000047ab9 */ /* 0x000fe40000000800 */
[----:B------:R-:W-:-:S07]  /*1090*/  IMAD.U32 R29, RZ, RZ, UR4 ;  /* 0x00000004ff1d7e24 */ /* 0x000fce000f8e00ff */
.L_x_7:
[----:B------:R-:W-:Y:S02]  /*10a0*/  ULDC.64 UR4, c[0x0][0x5a0] ;  /* 0x0001680000047ab9 */ /* 0x000fe40000000a00 */
[----:B------:R-:W-:-:S04]  /*10b0*/  ISETP.NE.U32.AND P0, PT, RZ, UR4, PT ;  /* 0x00000004ff007c0c */ /* 0x000fc8000bf05070 */
[----:B------:R-:W-:-:S13]  /*10c0*/  ISETP.NE.AND.EX P0, PT, RZ, UR5, PT, P0 ;  /* 0x00000005ff007c0c */ /* 0x000fda000bf05300 */
[----:B------:R-:W-:Y:S05]  /*10d0*/  @!P0 BRA `(.L_x_9) ;  /* 0x00000000001c8947 */ /* 0x000fea0003800000 */
[----:B01----:R-:W0:Y:S02]  /*10e0*/  LDC.64 R8, c[0x0][0x5a0] ;  /* 0x00016800ff087b82 */ /* 0x003e240000000a00 */
[----:B0-----:R-:W2:Y:S02]  /*10f0*/  LDG.E.64 R8, desc[UR36][R8.64] ;  /* 0x0000002408087981 */ /* 0x001ea4000c1e1b00 */
[----:B--2---:R-:W-:-:S04]  /*1100*/  ISETP.NE.U32.AND P0, PT, R8, RZ, PT ;  /* 0x000000ff0800720c */ /* 0x004fc80003f05070 */
[----:B------:R-:W-:-:S13]  /*1110*/  ISETP.NE.AND.EX P0, PT, R9, RZ, PT, P0 ;  /* 0x000000ff0900720c */ /* 0x000fda0003f05300 */
[----:B------:R-:W-:Y:S05]  /*1120*/  @!P0 BRA `(.L_x_9) ;  /* 0x0000000000088947 */ /* 0x000fea0003800000 */
[----:B------:R0:W5:Y:S01]  /*1130*/  LD.E R30, desc[UR36][R8.64] ;  /* 0x00000024081e7980 */ /* 0x000162000c101900 */
[----:B------:R-:W-:Y:S05]  /*1140*/  BRA `(.L_x_10) ;  /* 0x0000000000247947 */ /* 0x000fea0003800000 */
.L_x_9:
[----:B------:R-:W-:Y:S02]  /*1150*/  ULDC.64 UR4, c[0x0][0x590] ;  /* 0x0001640000047ab9 */ /* 0x000fe40000000a00 */
[----:B------:R-:W-:-:S04]  /*1160*/  ISETP.NE.U32.AND P0, PT, RZ, UR4, PT ;  /* 0x00000004ff007c0c */ /* 0x000fc8000bf05070 */
[----:B------:R-:W-:-:S13]  /*1170*/  ISETP.NE.AND.EX P0, PT, RZ, UR5, PT, P0 ;  /* 0x00000005ff007c0c */ /* 0x000fda000bf05300 */
[----:B------:R-:W-:Y:S05]  /*1180*/  @!P0 BRA `(.L_x_11) ;  /* 0x00000000000c8947 */ /* 0x000fea0003800000 */
[----:B------:R-:W2:Y:S02]  /*1190*/  LDC.64 R30, c[0x0][0x590] ;  /* 0x00016400ff1e7b82 */ /* 0x000ea40000000a00 */
[----:B--2---:R2:W5:Y:S01]  /*11a0*/  LDG.E R30, desc[UR36][R30.64] ;  /* 0x000000241e1e7981 */ /* 0x004562000c1e1900 */
[----:B------:R-:W-:Y:S05]  /*11b0*/  BRA `(.L_x_10) ;  /* 0x0000000000087947 */ /* 0x000fea0003800000 */
.L_x_11:
[----:B------:R-:W-:Y:S02]  /*11c0*/  ULDC UR4, c[0x0][0x584] ;  /* 0x0001610000047ab9 */ /* 0x000fe40000000800 */
[----:B------:R-:W-:-:S07]  /*11d0*/  IMAD.U32 R30, RZ, RZ, UR4 ;  /* 0x00000004ff1e7e24 */ /* 0x000fce000f8e00ff */
.L_x_10:
[----:B------:R-:W3:Y:S01]  /*11e0*/  LDC R23, c[0x0][0x65c] ;  /* 0x00019700ff177b82 */ /* 0x000ee20000000800 */
[----:B------:R-:W-:Y:S01]  /*11f0*/  ULDC UR6, c[0x0][0x28c] ;  /* 0x0000a30000067ab9 */ /* 0x000fe20000000800 */
[----:B------:R-:W-:Y:S01]  /*1200*/  ISETP.NE.AND P0, PT, R10, 0x2, PT ;  /* 0x000000020a00780c */ /* 0x000fe20003f05270 */
[----:B------:R-:W-:Y:S01]  /*1210*/  UIADD3 UR6, UR6, 0x1f, URZ ;  /* 0x0000001f06067890 */ /* 0x000fe2000fffe03f */
[----:B01----:R-:W-:Y:S01]  /*1220*/  IMAD.U32 R8, RZ, RZ, UR12 ;  /* 0x0000000cff087e24 */ /* 0x003fe2000f8e00ff */
[----:B------:R-:W-:Y:S01]  /*1230*/  UMOV UR38, URZ ;  /* 0x0000003f00267c82 */ /* 0x000fe20008000000 */
[----:B------:R-:W-:Y:S01]  /*1240*/  IMAD.MOV.U32 R9, RZ, RZ, RZ ;  /* 0x000000ffff097224 */ /* 0x000fe200078e00ff */
[----:B------:R-:W-:Y:S01]  /*1250*/  USHF.R.S32.HI UR7, URZ, 0x1f, UR6 ;  /* 0x0000001f3f077899 */ /* 0x000fe20008011406 */
[----:B------:R-:W-:Y:S01]  /*1260*/  UMOV UR39, URZ ;  /* 0x0000003f00277c82 */ /* 0x000fe20008000000 */
[----:B------:R-:W-:Y:S02]  /*1270*/  ULDC.64 UR8, c[0x0][0x650] ;  /* 0x0001940000087ab9 */ /* 0x000fe40000000a00 */
[----:B------:R-:W-:-:S04]  /*1280*/  ULEA.HI UR7, UR7, UR6, URZ, 0x5 ;  /* 0x0000000607077291 */ /* 0x000fc8000f8f283f */
[----:B------:R-:W-:Y:S01]  /*1290*/  USHF.R.S32.HI UR40, URZ, 0x5, UR7 ;  /* 0x000000053f287899 */ /* 0x000fe20008011407 */
[----:B---3--:R-:W-:-:S04]  /*12a0*/  ISETP.NE.AND P1, PT, R23, 0x1, PT ;  /* 0x000000011700780c */ /* 0x008fc80003f25270 */
[----:B------:R-:W-:-:S09]  /*12b0*/  P2R R0, PR, RZ, 0x2 ;  /* 0x00000002ff007803 */ /* 0x000fd20000000000 */
[----:B------:R-:W0:Y:S01]  /*12c0*/  @P1 LDC R11, c[0x0][0x10] ;  /* 0x00000400ff0b1b82 */ /* 0x000e220000000800 */
[----:B------:R-:W-:Y:S02]  /*12d0*/  @P1 IMAD.MOV.U32 R5, RZ, RZ, RZ ;  /* 0x000000ffff051224 */ /* 0x000fe400078e00ff */
[----:B------:R-:W-:-:S05]  /*12e0*/  @P1 IMAD.MOV.U32 R19, RZ, RZ, RZ ;  /* 0x000000ffff131224 */ /* 0x000fca00078e00ff */
[----:B------:R-:W1:Y:S01]  /*12f0*/  @!P1 LDC R13, c[0x0][0xc] ;  /* 0x00000300ff0d9b82 */ /* 0x000e620000000800 */
[----:B------:R-:W-:Y:S01]  /*1300*/  ULDC UR4, c[0x0][0xc] ;  /* 0x0000030000047ab9 */ /* 0x000fe20000000800 */
[----:B------:R-:W-:Y:S02]  /*1310*/  ULDC UR5, c[0x0][0x10] ;  /* 0x0000040000057ab9 */ /* 0x000fe40000000800 */
[----:B------:R-:W-:-:S04]  /*1320*/  UIMAD.WIDE.U32 UR4, UR4, UR5, URZ ;  /* 0x00000005040472a5 */ /* 0x000fc8000f8e003f */
[----:B------:R-:W3:Y:S01]  /*1330*/  LDC R16, c[0x0][0x14] ;  /* 0x00000500ff107b82 */ /* 0x000ee20000000800 */
[----:B0-----:R-:W-:-:S04]  /*1340*/  @P1 IMAD.WIDE.U32 R10, R11, UR12, R4 ;  /* 0x0000000c0b0a1c25 */ /* 0x001fc8000f8e0004 */
[----:B------:R-:W-:Y:S02]  /*1350*/  @P1 IMAD.IADD R19, R11, 0x1, R19 ;  /* 0x000000010b131824 */ /* 0x000fe400078e0213 */
[----:B------:R-:W-:Y:S02]  /*1360*/  @P1 IMAD.MOV.U32 R22, RZ, RZ, R10 ;  /* 0x000000ffff161224 */ /* 0x000fe400078e000a */
[----:B-1----:R-:W-:-:S04]  /*1370*/  @!P1 IMAD.WIDE.U32 R8, R4, R13, R8 ;  /* 0x0000000d04089225 */ /* 0x002fc800078e0008 */
[----:B------:R-:W-:Y:S02]  /*1380*/  @!P1 IMAD.MOV.U32 R22, RZ, RZ, R8 ;  /* 0x000000ffff169224 */ /* 0x000fe400078e0008 */
[----:B------:R-:W-:Y:S02]  /*1390*/  @!P1 IMAD.MOV.U32 R19, RZ, RZ, R9 ;  /* 0x000000ffff139224 */ /* 0x000fe400078e0009 */
[C---:B---3--:R-:W-:Y:S02]  /*13a0*/  IMAD R11, R16.reuse, UR5, RZ ;  /* 0x00000005100b7c24 */ /* 0x048fe4000f8e02ff */
[----:B------:R-:W-:-:S04]  /*13b0*/  IMAD.WIDE.U32 R16, R16, UR4, RZ ;  /* 0x0000000410107c25 */ /* 0x000fc8000f8e00ff */
[----:B------:R-:W-:Y:S01]  /*13c0*/  IMAD.IADD R0, R17, 0x1, R11 ;  /* 0x0000000111007824 */ /* 0x000fe200078e020b */
[----:B------:R-:W-:Y:S06]  /*13d0*/  @P0 BRA `(.L_x_12) ;  /* 0x0000000000200947 */ /* 0x000fec0003800000 */
[----:B------:R-:W-:Y:S01]  /*13e0*/  UISETP.GE.U32.AND UP0, UPT, UR40, 0x32, UPT ;  /* 0x000000322800788c */ /* 0x000fe2000bf06070 */
[----:B------:R-:W-:Y:S01]  /*13f0*/  IADD3 R22, P0, R22, R16, RZ ;  /* 0x0000001016167210 */ /* 0x000fe20007f1e0ff */
[----:B------:R-:W-:Y:S01]  /*1400*/  UIMAD.WIDE.U32 UR4, UR40, 0x51eb851f, URZ ;  /* 0x51eb851f280478a5 */ /* 0x000fe2000f8e003f */
[----:B------:R-:W-:-:S03]  /*1410*/  UMOV UR39, URZ ;  /* 0x0000003f00277c82 */ /* 0x000fc60008000000 */
[----:B------:R-:W-:Y:S01]  /*1420*/  USHF.R.U32.HI UR4, URZ, 0x4, UR5 ;  /* 0x000000043f047899 */ /* 0x000fe20008011605 */
[----:B------:R-:W-:-:S03]  /*1430*/  IMAD.X R19, R0, 0x1, R19, P0 ;  /* 0x0000000100137824 */ /* 0x000fc600000e0613 */
[----:B------:R-:W-:Y:S02]  /*1440*/  UIMAD UR38, UR4, -0x32, UR40 ;  /* 0xffffffce042678a4 */ /* 0x000fe4000f8e0228 */
[----:B------:R-:W-:-:S12]  /*1450*/  @UP0 ULOP3.LUT UR39, UR4, 0x1, URZ, 0xc0, !UPT ;  /* 0x0000000104270892 */ /* 0x000fd8000f8ec03f */
.L_x_12:
[----:B------:R-:W-:Y:S01]  /*1460*/  ISETP.GE.U32.AND P0, PT, R22, UR8, PT ;  /* 0x0000000816007c0c */ /* 0x000fe2000bf06070 */
[----:B------:R-:W-:Y:S01]  /*1470*/  IMAD.MOV.U32 R24, RZ, RZ, -0x1 ;  /* 0xffffffffff187424 */ /* 0x000fe200078e00ff */
[----:B------:R-:W-:Y:S01]  /*1480*/  PRMT R8, RZ, 0x7610, R8 ;  /* 0x00007610ff087816 */ /* 0x000fe20000000008 */
[----:B------:R-:W-:Y:S01]  /*1490*/  IMAD.MOV.U32 R25, RZ, RZ, -0x1 ;  /* 0xffffffffff197424 */ /* 0x000fe200078e00ff */
[----:B------:R-:W-:Y:S01]  /*14a0*/  ISETP.GE.U32.AND.EX P0, PT, R19, UR9, PT, P0 ;  /* 0x0000000913007c0c */ /* 0x000fe2000bf06100 */
[----:B------:R-:W-:-:S12]  /*14b0*/  IMAD.MOV.U32 R27, RZ, RZ, -0x1 ;  /* 0xffffffffff1b7424 */ /* 0x000fd800078e00ff */
[----:B------:R-:W-:Y:S05]  /*14c0*/  @P0 BRA `(.L_x_13) ;  /* 0x00000004002c0947 */ /* 0x000fea0003800000 */
[----:B------:R-:W0:Y:S01]  /*14d0*/  LDC.64 R24, c[0x0][0x628] ;  /* 0x00018a00ff187b82 */ /* 0x000e220000000a00 */
[----:B------:R-:W-:Y:S02]  /*14e0*/  IMAD.MOV.U32 R8, RZ, RZ, R22 ;  /* 0x000000ffff087224 */ /* 0x000fe400078e0016 */
[----:B------:R-:W-:-:S05]  /*14f0*/  IMAD.MOV.U32 R9, RZ, RZ, R19 ;  /* 0x000000ffff097224 */ /* 0x000fca00078e0013 */
[----:B------:R-:W1:Y:S08]  /*1500*/  LDC R14, c[0x0][0x630] ;  /* 0x00018c00ff0e7b82 */ /* 0x000e700000000800 */
[----:B------:R-:W3:Y:S01]  /*1510*/  LDC.64 R34, c[0x0][0x620] ;  /* 0x00018800ff227b82 */ /* 0x000ee20000000a00 */
[----:B0-----:R-:W-:-:S04]  /*1520*/  ISETP.NE.U32.AND P0, PT, R24, RZ, PT ;  /* 0x000000ff1800720c */ /* 0x001fc80003f05070 */
[----:B------:R-:W-:-:S13]  /*1530*/  ISETP.NE.AND.EX P0, PT, R25, RZ, PT, P0 ;  /* 0x000000ff1900720c */ /* 0x000fda0003f05300 */
[----:B-1-3--:R-:W-:Y:S05]  /*1540*/  @!P0 BRA `(.L_x_14) ;  /* 0x0000000000288947 */ /* 0x00afea0003800000 */
[----:B------:R-:W0:Y:S02]  /*1550*/  LDC R13, c[0x0][0x634] ;  /* 0x00018d00ff0d7b82 */ /* 0x000e240000000800 */
[----:B0-----:R-:W-:-:S05]  /*1560*/  IADD3 R13, P0, R22, R13, RZ ;  /* 0x0000000d160d7210 */ /* 0x001fca0007f1e0ff */
[----:B------:R-:W-:-:S04]  /*1570*/  IMAD.X R21, RZ, RZ, R19, P0 ;  /* 0x000000ffff157224 */ /* 0x000fc800000e0613 */
[----:B------:R-:W-:-:S04]  /*1580*/  IMAD.WIDE.U32 R8, R21, R24, RZ ;  /* 0x0000001815087225 */ /* 0x000fc800078e00ff */
[----:B------:R-:W-:-:S04]  /*1590*/  IMAD.WIDE.U32 R10, P0, R13, R25, R8 ;  /* 0x000000190d0a7225 */ /* 0x000fc80007800008 */
[----:B------:R-:W-:-:S04]  /*15a0*/  IMAD.WIDE.U32 R8, R13, R24, RZ ;  /* 0x000000180d087225 */ /* 0x000fc800078e00ff */
[----:B------:R-:W-:Y:S01]  /*15b0*/  IMAD.X R13, RZ, RZ, RZ, P0 ;  /* 0x000000ffff0d7224 */ /* 0x000fe200000e06ff */
[----:B------:R-:W-:Y:S01]  /*15c0*/  IADD3 RZ, P0, R9, R10, RZ ;  /* 0x0000000a09ff7210 */ /* 0x000fe20007f1e0ff */
[----:B------:R-:W-:-:S04]  /*15d0*/  IMAD.MOV.U32 R12, RZ, RZ, R11 ;  /* 0x000000ffff0c7224 */ /* 0x000fc800078e000b */
[----:B------:R-:W-:-:S08]  /*15e0*/  IMAD.WIDE.U32.X R8, R21, R25, R12, P0 ;  /* 0x0000001915087225 */ /* 0x000fd000000e040c */
.L_x_14:
[-CC-:B------:R-:W-:Y:S01]  /*15f0*/  SHF.R.U64 R37, R8, R14.reuse, R9.reuse ;  /* 0x0000000e08257219 */ /* 0x180fe20000001209 */
[----:B------:R-:W0:Y:S01]  /*1600*/  LDC.64 R38, c[0x0][0x640] ;  /* 0x00019000ff267b82 */ /* 0x000e220000000a00 */
[----:B------:R-:W-:Y:S01]  /*1610*/  SHF.R.U32.HI R8, RZ, R14, R9 ;  /* 0x0000000eff087219 */ /* 0x000fe20000011609 */
[----:B------:R-:W-:Y:S01]  /*1620*/  IMAD.MOV.U32 R33, RZ, RZ, 0x1 ;  /* 0x00000001ff217424 */ /* 0x000fe200078e00ff */
[----:B------:R-:W-:-:S05]  /*1630*/  IADD3 R11, P0, RZ, -R37, RZ ;  /* 0x80000025ff0b7210 */ /* 0x000fca0007f1e0ff */
[----:B------:R-:W1:Y:S01]  /*1640*/  LDC R12, c[0x0][0x618] ;  /* 0x00018600ff0c7b82 */ /* 0x000e620000000800 */
[----:B------:R-:W-:Y:S02]  /*1650*/  IMAD.X R9, RZ, RZ, ~R8, P0 ;  /* 0x000000ffff097224 */ /* 0x000fe400000e0e08 */
[----:B------:R-:W-:Y:S02]  /*1660*/  IMAD.MOV.U32 R8, RZ, RZ, R22 ;  /* 0x000000ffff087224 */ /* 0x000fe400078e0016 */
[-C--:B------:R-:W-:Y:S02]  /*1670*/  IMAD R10, R9, R34.reuse, RZ ;  /* 0x00000022090a7224 */ /* 0x080fe400078e02ff */
[----:B------:R-:W-:Y:S01]  /*1680*/  IMAD.MOV.U32 R9, RZ, RZ, R19 ;  /* 0x000000ffff097224 */ /* 0x000fe200078e0013 */
[----:B------:R-:W3:Y:S01]  /*1690*/  LDC R14, c[0x0][0x608] ;  /* 0x00018200ff0e7b82 */ /* 0x000ee20000000800 */
[----:B------:R-:W-:-:S04]  /*16a0*/  IMAD.WIDE.U32 R8, R11, R34, R8 ;  /* 0x000000220b087225 */ /* 0x000fc800078e0008 */
[----:B------:R-:W-:-:S03]  /*16b0*/  IMAD R11, R11, R35, R10 ;  /* 0x000000230b0b7224 */ /* 0x000fc600078e020a */
[----:B------:R-:W4:Y:S01]  /*16c0*/  LDC R36, c[0x0][0x658] ;  /* 0x00019600ff247b82 */ /* 0x000f220000000800 */
[----:B0-----:R-:W-:Y:S01]  /*16d0*/  ISETP.NE.U32.AND P0, PT, R38, RZ, PT ;  /* 0x000000ff2600720c */ /* 0x001fe20003f05070 */
[----:B------:R-:W-:-:S03]  /*16e0*/  IMAD.IADD R9, R9, 0x1, R11 ;  /* 0x0000000109097824 */ /* 0x000fc600078e020b */
[----:B------:R-:W-:Y:S01]  /*16f0*/  ISETP.NE.AND.EX P0, PT, R39, RZ, PT, P0 ;  /* 0x000000ff2700720c */ /* 0x000fe20003f05300 */
[----:B------:R-:W-:Y:S02]  /*1700*/  IMAD.MOV.U32 R11, RZ, RZ, -0x1 ;  /* 0xffffffffff0b7424 */ /* 0x000fe400078e00ff */
[----:B------:R-:W0:Y:S01]  /*1710*/  LDC R25, c[0x0][0x600] ;  /* 0x00018000ff197b82 */ /* 0x000e220000000800 */
[-CC-:B-1----:R-:W-:Y:S02]  /*1720*/  SHF.R.U64 R24, R8, R12.reuse, R9.reuse ;  /* 0x0000000c08187219 */ /* 0x182fe40000001209 */
[----:B------:R-:W-:-:S05]  /*1730*/  SHF.R.U32.HI R9, RZ, R12, R9 ;  /* 0x0000000cff097219 */ /* 0x000fca0000011609 */
[----:B------:R-:W1:Y:S01]  /*1740*/  LDC R27, c[0x0][0x648] ;  /* 0x00019200ff1b7b82 */ /* 0x000e620000000800 */
[-CC-:B---3--:R-:W-:Y:S02]  /*1750*/  SHF.R.U64 R35, R24, R14.reuse, R9.reuse ;  /* 0x0000000e18237219 */ /* 0x188fe40000001209 */
[----:B------:R-:W-:-:S05]  /*1760*/  SHF.R.U32.HI R9, RZ, R14, R9 ;  /* 0x0000000eff097219 */ /* 0x000fca0000011609 */
[----:B--2---:R-:W2:Y:S01]  /*1770*/  LDC R31, c[0x0][0x638] ;  /* 0x00018e00ff1f7b82 */ /* 0x004ea20000000800 */
[-C--:B----4-:R-:W-:Y:S02]  /*1780*/  SHF.L.U32 R8, R11, R36.reuse, RZ ;  /* 0x000000240b087219 */ /* 0x090fe400000006ff */
[--C-:B------:R-:W-:Y:S02]  /*1790*/  SHF.R.U64 R40, R35, R36, R9.reuse ;  /* 0x0000002423287219 */ /* 0x100fe40000001209 */
[----:B------:R-:W-:Y:S02]  /*17a0*/  LOP3.LUT R14, RZ, R8, RZ, 0x33, !PT ;  /* 0x00000008ff0e7212 */ /* 0x000fe400078e33ff */
[----:B------:R-:W-:Y:S01]  /*17b0*/  SHF.R.U32.HI R9, RZ, R36, R9 ;  /* 0x00000024ff097219 */ /* 0x000fe20000011609 */
[----:B------:R-:W3:Y:S01]  /*17c0*/  LDC R34, c[0x0][0x610] ;  /* 0x00018400ff227b82 */ /* 0x000ee20000000800 */
[----:B------:R-:W-:Y:S01]  /*17d0*/  IMAD.MOV.U32 R8, RZ, RZ, R40 ;  /* 0x000000ffff087224 */ /* 0x000fe200078e0028 */
[----:B------:R-:W-:Y:S06]  /*17e0*/  @!P0 BRA `(.L_x_15) ;  /* 0x0000000000288947 */ /* 0x000fec0003800000 */
[----:B------:R-:W4:Y:S02]  /*17f0*/  LDC R13, c[0x0][0x64c] ;  /* 0x00019300ff0d7b82 */ /* 0x000f240000000800 */
[----:B----4-:R-:W-:-:S05]  /*1800*/  IADD3 R13, P0, R40, R13, RZ ;  /* 0x0000000d280d7210 */ /* 0x010fca0007f1e0ff */
        /* <DEDUP_REMOVED lines=8> */
.L_x_15:
[----:B-1----:R-:W-:Y:S01]  /*1890*/  SHF.R.U64 R8, R8, R27, R9 ;  /* 0x0000001b08087219 */ /* 0x002fe20000001209 */
[----:B0-----:R-:W-:Y:S01]  /*18a0*/  VIADD R9, R25, 0xffffffff ;  /* 0xffffffff19097836 */ /* 0x001fe20000000000 */
[----:B------:R-:W-:Y:S01]  /*18b0*/  SHF.L.U32 R5, R33, R36, RZ ;  /* 0x0000002421057219 */ /* 0x000fe200000006ff */
[----:B------:R-:W-:Y:S01]  /*18c0*/  @P1 IMAD R20, R15, R32, R4 ;  /* 0x000000200f141224 */ /* 0x000fe200078e0204 */
[----:B------:R-:W-:Y:S01]  /*18d0*/  LOP3.LUT R14, R35, R14, RZ, 0xc0, !PT ;  /* 0x0000000e230e7212 */ /* 0x000fe200078ec0ff */
[----:B------:R-:W-:Y:S01]  /*18e0*/  IMAD.MOV R10, RZ, RZ, -R8 ;  /* 0x000000ffff0a7224 */ /* 0x000fe200078e0a08 */
[----:B------:R-:W-:Y:S01]  /*18f0*/  LOP3.LUT R9, R24, R9, RZ, 0xc0, !PT ;  /* 0x0000000918097212 */ /* 0x000fe200078ec0ff */
[----:B------:R-:W-:Y:S02]  /*1900*/  IMAD.MOV.U32 R27, RZ, RZ, R37 ;  /* 0x000000ffff1b7224 */ /* 0x000fe400078e0025 */
[----:B------:R-:W-:Y:S02]  /*1910*/  IMAD R5, R5, R8, R14 ;  /* 0x0000000805057224 */ /* 0x000fe400078e020e */
[----:B--2---:R-:W-:-:S02]  /*1920*/  IMAD R4, R10, R31, R40 ;  /* 0x0000001f0a047224 */ /* 0x004fc400078e0228 */
[----:B---3--:R-:W-:Y:S02]  /*1930*/  IMAD R24, R5, R34, R20 ;  /* 0x0000002205187224 */ /* 0x008fe400078e0214 */
[----:B------:R-:W-:Y:S02]  /*1940*/  IMAD R5, R4, R25, R9 ;  /* 0x0000001904057224 */ /* 0x000fe400078e0209 */
[----:B------:R-:W-:-:S03]  /*1950*/  IMAD.MOV.U32 R8, RZ, RZ, 0x1 ;  /* 0x00000001ff087424 */ /* 0x000fc600078e00ff */
[----:B------:R-:W-:Y:S02]  /*1960*/  SEL R25, R5, R24, !P1 ;  /* 0x0000001805197207 */ /* 0x000fe40004800000 */
[----:B------:R-:W-:-:S07]  /*1970*/  SEL R24, R24, R5, !P1 ;  /* 0x0000000518187207 */ /* 0x000fce0004800000 */
.L_x_13:
[----:B------:R-:W-:Y:S05]  /*1980*/  @!P2 BRA `(.L_x_16) ;  /* 0x00000000000ca947 */ /* 0x000fea0003800000 */
[----:B------:R-:W-:Y:S01]  /*1990*/  UCGABAR_WAIT ;  /* 0x0000000000007dc7 */ /* 0x000fe20008000000 */
[----:B------:R-:W-:Y:S01]  /*19a0*/  CCTL.IVALL ;  /* 0x00000000ff00798f */ /* 0x000fe20002000000 */
[----:B------:R-:W-:Y:S05]  /*19b0*/  BRA `(.L_x_17) ;  /* 0x0000000000047947 */ /* 0x000fea0003800000 */
.L_x_16:
[----:B------:R-:W-:Y:S06]  /*19c0*/  BAR.SYNC.DEFER_BLOCKING 0x0 ;  /* 0x0000000000007b1d */ /* 0x000fec0000010000 */
.L_x_17:
[----:B------:R-:W-:Y:S05]  /*19d0*/  @!P4 BRA `(.L_x_18) ;  /* 0x0000001800f4c947 */ /* 0x000fea0003800000 */
[----:B------:R-:W-:-:S13]  /*19e0*/  ISETP.GT.U32.AND P0, PT, R41, 0x1, PT ;  /* 0x000000012900780c */ /* 0x000fda0003f04070 */
[----:B------:R-:W-:Y:S05]  /*19f0*/  @P0 EXIT ;  /* 0x000000000000094d */ /* 0x000fea0003800000 */
.L_x_19:
[----:B------:R-:W-:-:S08]  /*1a00*/  NOP ;  /* 0x0000000000007918 */ /* 0x000fd00000000000 */
[----:B------:R-:W0:Y:S02]  /*1a10*/  USETMAXREG.TRY_ALLOC.CTAPOOL UP0, 0xe8 ;  /* 0x000000e8000079c8 */ /* 0x000e240008000600 */
[----:B0-----:R-:W-:-:S13]  /*1a20*/  PLOP3.LUT P0, PT, PT, PT, UP0, 0x80, 0x0 ;  /* 0x000000000000781c */ /* 0x001fda0003f0f008 */
[----:B------:R-:W-:Y:S05]  /*1a30*/  @!P0 BRA `(.L_x_19) ;  /* 0xfffffffc00f08947 */ /* 0x000fea000383ffff */
[----:B------:R-:W-:-:S13]  /*1a40*/  LOP3.LUT P0, RZ, R8, 0xff, RZ, 0xc0, !PT ;  /* 0x000000ff08ff7812 */ /* 0x000fda000780c0ff */
[----:B------:R-:W-:Y:S05]  /*1a50*/  @!P0 EXIT ;  /* 0x000000000000894d */ /* 0x000fea0003800000 */
[----:B------:R-:W0:Y:S01]  /*1a60*/  S2UR UR4, SR_CgaCtaId ;  /* 0x00000000000479c3 */ /* 0x000e220000008800 */
[CC--:B------:R-:W-:Y:S01]  /*1a70*/  LEA.HI R2, R6.reuse, R3.reuse, RZ, 0x2 ;  /* 0x0000000306027211 */ /* 0x0c0fe200078f10ff */
[----:B------:R-:W-:Y:S01]  /*1a80*/  UMOV UR41, 0x400 ;  /* 0x0000040000297882 */ /* 0x000fe20000000000 */
[----:B------:R-:W-:Y:S01]  /*1a90*/  UISETP.LT.AND UP0, UPT, UR40, 0x1, UPT ;  /* 0x000000012800788c */ /* 0x000fe2000bf01270 */
[----:B------:R-:W-:Y:S01]  /*1aa0*/  LEA.HI R6, R6, R3, RZ, 0x5 ;  /* 0x0000000306067211 */ /* 0x000fe200078f28ff */
[----:B------:R-:W-:Y:S01]  /*1ab0*/  UIADD3 UR5, UR43, -0x1, URZ ;  /* 0xffffffff2b057890 */ /* 0x000fe2000fffe03f */
[--C-:B------:R-:W-:Y:S01]  /*1ac0*/  SHF.R.S32.HI R36, RZ, 0x2, R2.reuse ;  /* 0x00000002ff247819 */ /* 0x100fe20000011402 */
[----:B------:R-:W-:Y:S01]  /*1ad0*/  USEL UR42, UR40, 0x1, UP0 ;  /* 0x00000001282a7887 */ /* 0x000fe20008000000 */
[----:B--2---:R-:W1:Y:S01]  /*1ae0*/  LDC R31, c[0x0][0x658] ;  /* 0x00019600ff1f7b82 */ /* 0x004e620000000800 */
[----:B------:R-:W-:Y:S01]  /*1af0*/  SHF.R.S32.HI R5, RZ, 0x1f, R2 ;  /* 0x0000001fff057819 */ /* 0x000fe20000011402 */
[----:B------:R-:W-:Y:S01]  /*1b00*/  UISETP.NE.AND UP0, UPT, UR5, URZ, UPT ;  /* 0x0000003f0500728c */ /* 0x000fe2000bf05270 */
[----:B------:R-:W-:Y:S01]  /*1b10*/  LOP3.LUT R4, R2, 0xfffffffc, RZ, 0xc0, !PT ;  /* 0xfffffffc02047812 */ /* 0x000fe200078ec0ff */
[----:B------:R-:W-:Y:S01]  /*1b20*/  IMAD.MOV.U32 R2, RZ, RZ, -0x1 ;  /* 0xffffffffff027424 */ /* 0x000fe200078e00ff */
[----:B------:R-:W-:Y:S01]  /*1b30*/  LEA.HI R5, R5, R36, RZ, 0x3 ;  /* 0x0000002405057211 */ /* 0x000fe200078f18ff */
[----:B------:R-:W-:Y:S01]  /*1b40*/  USEL UR7, URZ, 0x1, UP0 ;  /* 0x000000013f077887 */ /* 0x000fe20008000000 */
[----:B------:R-:W-:Y:S01]  /*1b50*/  SHF.L.U64.HI R42, R16, 0x1, R0 ;  /* 0x00000001102a7819 */ /* 0x000fe20000010200 */
[----:B------:R-:W2:Y:S01]  /*1b60*/  LDC.64 R8, c[0x0][0x5c8] ;  /* 0x00017200ff087b82 */ /* 0x000ea20000000a00 */
[----:B------:R-:W-:Y:S01]  /*1b70*/  LOP3.LUT R5, R5, 0xfffffff8, RZ, 0xc0, !PT ;  /* 0xfffffff805057812 */ /* 0x000fe200078ec0ff */
[----:B------:R-:W-:Y:S01]  /*1b80*/  IMAD.IADD R4, R3, 0x1, -R4 ;  /* 0x0000000103047824 */ /* 0x000fe200078e0a04 */
[----:B------:R-:W-:Y:S01]  /*1b90*/  SHF.R.S32.HI R3, RZ, 0x5, R6 ;  /* 0x00000005ff037819 */ /* 0x000fe20000011406 */
[----:B------:R-:W-:Y:S01]  /*1ba0*/  IMAD.MOV.U32 R6, RZ, RZ, 0x1 ;  /* 0x00000001ff067424 */ /* 0x000fe200078e00ff */
[----:B------:R-:W-:Y:S01]  /*1bb0*/  ULDC UR8, c[0x0][0x284] ;  /* 0x0000a10000087ab9 */ /* 0x000fe20000000800 */
[----:B------:R-:W-:Y:S01]  /*1bc0*/  IMAD.IADD R36, R36, 0x1, -R5 ;  /* 0x0000000124247824 */ /* 0x000fe200078e0a05 */
[----:B------:R-:W-:Y:S01]  /*1bd0*/  LOP3.LUT R52, R18, 0x1, RZ, 0xfc, !PT ;  /* 0x0000000112347812 */ /* 0x000fe200078efcff */
[----:B------:R-:W3:Y:S01]  /*1be0*/  LDC R43, c[0x0][0x288] ;  /* 0x0000a200ff2b7b82 */ /* 0x000ee20000000800 */
[----:B0-----:R-:W-:Y:S01]  /*1bf0*/  ULEA UR41, UR4, UR41, 0x18 ;  /* 0x0000002904297291 */ /* 0x001fe2000f8ec03f */
[----:B------:R-:W-:Y:S01]  /*1c00*/  IMAD.SHL.U32 R38, R4, 0x2, RZ ;  /* 0x0000000204267824 */ /* 0x000fe200078e00ff */
[----:B------:R-:W-:Y:S01]  /*1c10*/  USHF.L.U32 UR4, UR5, 0x3, URZ ;  /* 0x0000000305047899 */ /* 0x000fe2000800063f */
[--C-:B------:R-:W-:Y:S01]  /*1c20*/  SHF.R.S32.HI R37, RZ, 0x1f, R36.reuse ;  /* 0x0000001fff257819 */ /* 0x100fe20000011424 */
[----:B------:R-:W-:Y:S01]  /*1c30*/  UIADD3 UR5, UR41, 0x32400, URZ ;  /* 0x0003240029057890 */ /* 0x000fe2000fffe03f */
[C-C-:B------:R-:W-:Y:S01]  /*1c40*/  IMAD R46, R3.reuse, -0x10, -R36.reuse ;  /* 0xfffffff0032e7824 */ /* 0x140fe200078e0a24 */
[----:B------:R-:W-:Y:S01]  /*1c50*/  UIADD3 UR6, UR41, 0x400, URZ ;  /* 0x0000040029067890 */ /* 0x000fe2000fffe03f */
[----:B------:R-:W0:Y:S01]  /*1c60*/  LDC R44, c[0x0][0x600] ;  /* 0x00018000ff2c7b82 */ /* 0x000e220000000800 */
[----:B------:R-:W-:Y:S01]  /*1c70*/  USHF.R.U32.HI UR5, URZ, 0x4, UR5 ;  /* 0x000000043f057899 */ /* 0x000fe20008011605 */
[-C--:B-1----:R-:W-:Y:S01]  /*1c80*/  SHF.L.U32 R2, R2, R31.reuse, RZ ;  /* 0x0000001f02027219 */ /* 0x082fe200000006ff */
[----:B------:R-:W-:Y:S01]  /*1c90*/  USHF.R.U32.HI UR6, URZ, 0x4, UR6 ;  /* 0x000000043f067899 */ /* 0x000fe20008011606 */
[----:B------:R-:W-:Y:S01]  /*1ca0*/  IMAD.WIDE R36, R3, 0x10, R36 ;  /* 0x0000001003247825 */ /* 0x000fe200078e0224 */
[----:B------:R-:W-:Y:S01]  /*1cb0*/  UIADD3 UR48, UR41, 0x330, URZ ;  /* 0x0000033029307890 */ /* 0x000fe2000fffe03f */
[----:B------:R-:W-:Y:S01]  /*1cc0*/  SHF.L.U32 R31, R6, R31, RZ ;  /* 0x0000001f061f7219 */ /* 0x000fe200000006ff */
[----:B------:R-:W-:Y:S01]  /*1cd0*/  ULOP3.LUT UR4, UR4, 0x8, URZ, 0xc0, !UPT ;  /* 0x0000000804047892 */ /* 0x000fe2000f8ec03f */
[C---:B--2---:R-:W-:Y:S01]  /*1ce0*/  SHF.L.U64.HI R40, R8.reuse, 0x3, R9 ;  /* 0x0000000308287819 */ /* 0x044fe20000010209 */
[----:B------:R-:W-:Y:S01]  /*1cf0*/  ULOP3.LUT UR5, UR5, 0x3fff, URZ, 0xc0, !UPT ;  /* 0x00003fff05057892 */ /* 0x000fe2000f8ec03f */
[----:B------:R-:W-:Y:S01]  /*1d00*/  IMAD.SHL.U32 R41, R8, 0x8, RZ ;  /* 0x0000000808297824 */ /* 0x000fe200078e00ff */
[----:B------:R-:W-:Y:S01]  /*1d10*/  ULOP3.LUT UR6, UR6, 0x3fff, URZ, 0xc0, !UPT ;  /* 0x00003fff06067892 */ /* 0x000fe2000f8ec03f */
[----:B------:R-:W-:Y:S01]  /*1d20*/  LOP3.LUT R45, RZ, R2, RZ, 0x33, !PT ;  /* 0x00000002ff2d7212 */ /* 0x000fe200078e33ff */
[----:B------:R-:W-:Y:S01]  /*1d30*/  IMAD.U32 R53, RZ, RZ, UR7 ;  /* 0x00000007ff357e24 */ /* 0x000fe2000f8e00ff */
[----:B------:R-:W-:Y:S01]  /*1d40*/  SHF.R.S32.HI R39, RZ, 0x1f, R38 ;  /* 0x0000001fff277819 */ /* 0x000fe20000011426 */
[----:B------:R-:W-:Y:S01]  /*1d50*/  VIADD R46, R46, UR8 ;  /* 0x000000082e2e7c36 */ /* 0x000fe20008000000 */
[----:B------:R-:W-:Y:S01]  /*1d60*/  USHF.L.U32 UR47, UR40, 0x1, URZ ;  /* 0x00000001282f7899 */ /* 0x000fe2000800063f */
[----:B---3--:R-:W-:Y:S01]  /*1d70*/  IMAD R43, R4, -0x2, R43 ;  /* 0xfffffffe042b7824 */ /* 0x008fe200078e022b */
[----:B------:R-:W-:-:S02]  /*1d80*/  UIADD3 UR42, -UR42, UR40, URZ ;  /* 0x000000282a2a7290 */ /* 0x000fc4000fffe13f */
[----:B------:R-:W-:Y:S02]  /*1d90*/  ULEA UR43, UR43, UR48, 0x3 ;  /* 0x000000302b2b7291 */ /* 0x000fe4000f8e183f */
[----:B------:R-:W-:Y:S01]  /*1da0*/  ULOP3.LUT UR49, UR4, 0x8, URZ, 0x3c, !UPT ;  /* 0x0000000804317892 */ /* 0x000fe2000f8e3c3f */
[----:B0-----:R-:W-:Y:S01]  /*1db0*/  VIADD R44, R44, 0xffffffff ;  /* 0xffffffff2c2c7836 */ /* 0x001fe20000000000 */
[----:B------:R-:W-:Y:S02]  /*1dc0*/  ULOP3.LUT UR44, UR4, 0x18, URZ, 0x3c, !UPT ;  /* 0x00000018042c7892 */ /* 0x000fe4000f8e3c3f */
[----:B------:R-:W-:Y:S02]  /*1dd0*/  ULOP3.LUT UR45, UR5, 0x10000, URZ, 0xfc, !UPT ;  /* 0x00010000052d7892 */ /* 0x000fe4000f8efc3f */
[----:B------:R-:W-:-:S12]  /*1de0*/  ULOP3.LUT UR46, UR6, 0x10000, URZ, 0xfc, !UPT ;  /* 0x00010000062e7892 */ /* 0x000fd8000f8efc3f */
.L_x_47:
[----:B------:R-:W-:-:S04]  /*1df0*/  SHF.L.U32 R0, R53, 0x1f, RZ ;  /* 0x0000001f35007819 */ /* 0x000fc800000006ff */
[----:B0-----:R-:W0:Y:S02]  /*1e00*/  SYNCS.PHASECHK.TRANS64.TRYWAIT P0, [UR43+-0x8], R0 ;  /* 0xfffff800ff0075a7 */ /* 0x001e24000800016b */
[----:B01----:R-:W-:Y:S05]  /*1e10*/  @!P0 BRA `(.L_x_20) ;  /* 0x0000004000688947 */ /* 0x003fea0003800000 */
.L_x_115:
[----:B------:R-:W-:Y:S02]  /*1e20*/  ULDC UR4, c[0x0][0x28c] ;  /* 0x0000a30000047ab9 */ /* 0x000fe40000000800 */
[----:B------:R-:W-:-:S13]  /*1e30*/  ISETP.LT.AND P0, PT, RZ, UR4, PT ;  /* 0x00000004ff007c0c */ /* 0x000fda000bf01270 */
[----:B------:R-:W-:Y:S05]  /*1e40*/  @P0 BRA `(.L_x_21) ;  /* 0x0000000000400947 */ /* 0x000fea0003800000 */
[----:B0-----:R-:W-:Y:S01]  /*1e50*/  MOV R0, 0x0 ;  /* 0x0000000000007802 */ /* 0x001fe20000000f00 */
[----:B------:R-:W-:Y:S01]  /*1e60*/  ULDC.64 UR4, c[0x4][0x68] ;  /* 0x01001a0000047ab9 */ /* 0x000fe20000000a00 */
[----:B------:R-:W-:Y:S01]  /*1e70*/  ULDC.64 UR6, c[0x4][0x8] ;  /* 0x0100020000067ab9 */ /* 0x000fe20000000a00 */
[----:B------:R-:W-:Y:S01]  /*1e80*/  IMAD.U32 R4, RZ, RZ, UR4 ;  /* 0x00000004ff047e24 */ /* 0x000fe2000f8e00ff */
[----:B------:R0:W1:Y:S01]  /*1e90*/  LDC.64 R2, c[0x4][R0] ;  /* 0x0100000000027b82 */ /* 0x0000620000000a00 */
[----:B------:R-:W-:Y:S01]  /*1ea0*/  IMAD.U32 R5, RZ, RZ, UR5 ;  /* 0x00000005ff057e24 */ /* 0x000fe2000f8e00ff */
[----:B------:R-:W-:Y:S01]  /*1eb0*/  ULDC.64 UR4, c[0x4][0x70] ;  /* 0x01001c0000047ab9 */ /* 0x000fe20000000a00 */
[----:B------:R-:W-:Y:S02]  /*1ec0*/  IMAD.U32 R10, RZ, RZ, UR6 ;  /* 0x00000006ff0a7e24 */ /* 0x000fe4000f8e00ff */
[----:B------:R-:W-:Y:S02]  /*1ed0*/  IMAD.U32 R6, RZ, RZ, UR4 ;  /* 0x00000004ff067e24 */ /* 0x000fe4000f8e00ff */
[----:B------:R-:W-:-:S02]  /*1ee0*/  IMAD.U32 R7, RZ, RZ, UR5 ;  /* 0x00000005ff077e24 */ /* 0x000fc4000f8e00ff */
[----:B------:R-:W-:Y:S02]  /*1ef0*/  IMAD.U32 R11, RZ, RZ, UR7 ;  /* 0x00000007ff0b7e24 */ /* 0x000fe4000f8e00ff */
[----:B------:R-:W-:Y:S02]  /*1f00*/  IMAD.MOV.U32 R8, RZ, RZ, 0x1e1 ;  /* 0x000001e1ff087424 */ /* 0x000fe400078e00ff */
[----:B------:R-:W-:Y:S02]  /*1f10*/  IMAD.MOV.U32 R12, RZ, RZ, 0x1 ;  /* 0x00000001ff0c7424 */ /* 0x000fe400078e00ff */
[----:B0-----:R-:W-:-:S07]  /*1f20*/  IMAD.MOV.U32 R13, RZ, RZ, RZ ;  /* 0x000000ffff0d7224 */ /* 0x001fce00078e00ff */
[----:B------:R-:W-:-:S07]  /*1f30*/  LEPC R20, `(.L_x_21) ;  /* 0x000000001014794e */ /* 0x000fce0000000000 */
[----:B-1---5:R-:W-:Y:S05]  /*1f40*/  CALL.ABS.NOINC R2 ;  /* 0x0000000002007343 */ /* 0x022fea0003c00000 */
.L_x_21:
[----:B------:R-:W-:-:S13]  /*1f50*/  ISETP.NE.AND P0, PT, R52, 0x3, PT ;  /* 0x000000033400780c */ /* 0x000fda0003f05270 */
[----:B------:R-:W-:Y:S05]  /*1f60*/  @!P0 BRA `(.L_x_22) ;  /* 0x0000000000048947 */ /* 0x000fea0003800000 */
[----:B------:R-:W-:Y:S01]  /*1f70*/  BPT.TRAP 0x1 ;  /* 0x000000040000795c */ /* 0x000fe20000300000 */
.L_x_22:
[----:B0-----:R-:W-:Y:S02]  /*1f80*/  IMAD.U32 R3, RZ, RZ, UR38 ;  /* 0x00000026ff037e24 */ /* 0x001fe4000f8e00ff */
[----:B------:R-:W-:-:S03]  /*1f90*/  IMAD.U32 R0, RZ, RZ, UR39 ;  /* 0x00000027ff007e24 */ /* 0x000fc6000f8e00ff */
[----:B------:R-:W-:Y:S02]  /*1fa0*/  LEA R3, R3, UR41, 0x3 ;  /* 0x0000002903037c11 */ /* 0x000fe4000f8e18ff */
[----:B------:R-:W-:-:S04]  /*1fb0*/  SHF.L.U32 R0, R0, 0x1f, RZ ;  /* 0x0000001f00007819 */ /* 0x000fc800000006ff */
[----:B------:R0:W1:Y:S01]  /*1fc0*/  SYNCS.PHASECHK.TRANS64.TRYWAIT P1, [R3+URZ], R0 ;  /* 0x00000000030075a7 */ /* 0x000062000802017f */
[----:B------:R-:W-:Y:S05]  /*1fd0*/  @!P0 BRA `(.L_x_23) ;  /* 0x0000000000048947 */ /* 0x000fea0003800000 */
[----:B------:R-:W-:Y:S01]  /*1fe0*/  BPT.TRAP 0x1 ;  /* 0x000000040000795c */ /* 0x000fe20000300000 */
.L_x_23:
[----:B-1----:R-:W-:Y:S05]  /*1ff0*/  @P1 BRA `(.L_x_24) ;  /* 0x0000000000081947 */ /* 0x002fea0003800000 */
[----:B------:R-:W1:Y:S02]  /*2000*/  SYNCS.PHASECHK.TRANS64.TRYWAIT P1, [R3+URZ], R0 ;  /* 0x00000000030075a7 */ /* 0x000e64000802017f */
[----:B-1----:R-:W-:Y:S05]  /*2010*/  @!P1 BRA `(.L_x_25) ;  /* 0x0000004000009947 */ /* 0x002fea0003800000 */
.L_x_24:
[----:B------:R-:W-:Y:S05]  /*2020*/  WARPSYNC.ALL ;  /* 0x0000000000007948 */ /* 0x000fea0003800000 */
[----:B------:R-:W-:Y:S01]  /*2030*/  ULEA UR4, UR38, UR46, 0x8 ;  /* 0x0000002e26047291 */ /* 0x000fe2000f8e403f */
[----:B------:R-:W-:Y:S01]  /*2040*/  WARPGROUP.ARRIVE ;  /* 0x00000000000079c5 */ /* 0x000fe20000000000 */
[----:B------:R-:W-:Y:S01]  /*2050*/  ULEA UR6, UR38, UR45, 0x5 ;  /* 0x0000002d26067291 */ /* 0x000fe2000f8e283f */
[----:B01----:R-:W-:Y:S01]  /*2060*/  IMAD.U32 R0, RZ, RZ, UR42 ;  /* 0x0000002aff007e24 */ /* 0x003fe2000f8e00ff */
[----:B------:R-:W-:Y:S01]  /*2070*/  UMOV UR5, 0x80000020 ;  /* 0x8000002000057882 */ /* 0x000fe20000000000 */
[----:B------:R-:W-:-:S03]  /*2080*/  UMOV UR7, 0x80000000 ;  /* 0x8000000000077882 */ /* 0x000fc60000000000 */
[----:B------:R-:W-:-:S03]  /*2090*/  ISETP.GE.AND P1, PT, R0, 0x1, PT ;  /* 0x000000010000780c */ /* 0x000fc60003f26270 */
[----:B------:R-:W-:Y:S01]  /*20a0*/  HGMMA.64x8x16.F32.BF16 R32, gdesc[UR4], RZ, !UPT, gsb0 ;  /* 0x00000000042079f0 */ /* 0x000fe2000c0018ff */
[----:B------:R-:W-:Y:S02]  /*20b0*/  UIADD3 UR4, UR4, 0x2, URZ ;  /* 0x0000000204047890 */ /* 0x000fe4000fffe03f */
[----:B------:R-:W-:Y:S01]  /*20c0*/  UIADD3 UR6, UR6, 0x2, URZ ;  /* 0x0000000206067890 */ /* 0x000fe2000fffe03f */
[----:B------:R-:W-:Y:S01]  /*20d0*/  UMOV UR5, 0x80000020 ;  /* 0x8000002000057882 */ /* 0x000fe20000000000 */
[----:B------:R-:W-:Y:S01]  /*20e0*/  UMOV UR7, 0x80000000 ;  /* 0x8000000000077882 */ /* 0x000fe20000000000 */
[----:B------:R-:W-:Y:S02]  /*20f0*/  WARPGROUP.DEPBAR.LE gsb0, 0x0 ;  /* 0x00008000000079c5 */ /* 0x000fe40000010000 */
[----:B------:R-:W-:-:S06]  /*2100*/  WARPGROUP.ARRIVE ;  /* 0x00000000000079c5 */ /* 0x000fcc0000000000 */
[----:B------:R-:W-:Y:S03]  /*2110*/  HGMMA.64x8x16.F32.BF16 R32, gdesc[UR4], R32, gsb0 ;  /* 0x00000000042079f0 */ /* 0x000fe60008001820 */
[----:B------:R-:W-:Y:S02]  /*2120*/  WARPGROUP.DEPBAR.LE gsb0, 0x0 ;  /* 0x00008000000079c5 */ /* 0x000fe40000010000 */
[----:B------:R-:W-:Y:S05]  /*2130*/  @!P1 BRA `(.L_x_26) ;  /* 0x0000000000d49947 */ /* 0x000fea0003800000 */
[----:B------:R-:W-:Y:S01]  /*2140*/  UIADD3 UR4, UR38, 0x1, URZ ;  /* 0x0000000126047890 */ /* 0x000fe2000fffe03f */
[----:B------:R-:W-:Y:S02]  /*2150*/  IMAD.U32 R0, RZ, RZ, UR42 ;  /* 0x0000002aff007e24 */ /* 0x000fe4000f8e00ff */
[----:B------:R-:W-:Y:S01]  /*2160*/  IMAD.U32 R2, RZ, RZ, UR38 ;  /* 0x00000026ff027e24 */ /* 0x000fe2000f8e00ff */
[----:B------:R-:W-:-:S04]  /*2170*/  UISETP.NE.AND UP0, UPT, UR4, 0x32, UPT ;  /* 0x000000320400788c */ /* 0x000fc8000bf05270 */
[----:B------:R-:W-:Y:S02]  /*2180*/  USEL UR5, URZ, 0x1, UP0 ;  /* 0x000000013f057887 */ /* 0x000fe40008000000 */
[----:B------:R-:W-:Y:S02]  /*2190*/  USEL UR8, UR4, URZ, UP0 ;  /* 0x0000003f04087287 */ /* 0x000fe40008000000 */
[----:B------:R-:W-:-:S06]  /*21a0*/  ULOP3.LUT UR5, UR39, UR5, URZ, 0x3c, !UPT ;  /* 0x0000000527057292 */ /* 0x000fcc000f8e3c3f */
[----:B------:R-:W-:-:S07]  /*21b0*/  IMAD.U32 R5, RZ, RZ, UR5 ;  /* 0x00000005ff057e24 */ /* 0x000fce000f8e00ff */
.L_x_33:
[----:B------:R-:W-:Y:S05]  /*21c0*/  @!P0 BRA `(.L_x_27) ;  /* 0x0000000000048947 */ /* 0x000fea0003800000 */
[----:B------:R-:W-:Y:S01]  /*21d0*/  BPT.TRAP 0x1 ;  /* 0x000000040000795c */ /* 0x000fe20000300000 */
.L_x_27:
[----:B------:R-:W-:Y:S01]  /*21e0*/  ULEA UR4, UR8, UR41, 0x3 ;  /* 0x0000002908047291 */ /* 0x000fe2000f8e183f */
[----:B------:R-:W-:-:S08]  /*21f0*/  SHF.L.U32 R3, R5, 0x1f, RZ ;  /* 0x0000001f05037819 */ /* 0x000fd000000006ff */
[----:B------:R0:W1:Y:S01]  /*2200*/  SYNCS.PHASECHK.TRANS64.TRYWAIT P1, [UR4], R3 ;  /* 0x00000003ff0075a7 */ /* 0x0000620008020144 */
[----:B------:R-:W-:Y:S05]  /*2210*/  @!P0 BRA `(.L_x_28) ;  /* 0x0000000000048947 */ /* 0x000fea0003800000 */
[----:B------:R-:W-:Y:S01]  /*2220*/  BPT.TRAP 0x1 ;  /* 0x000000040000795c */ /* 0x000fe20000300000 */
.L_x_28:
[----:B-1----:R-:W-:Y:S05]  /*2230*/  @P1 BRA `(.L_x_29) ;  /* 0x0000000000081947 */ /* 0x002fea0003800000 */
[----:B------:R-:W1:Y:S02]  /*2240*/  SYNCS.PHASECHK.TRANS64.TRYWAIT P1, [UR4], R3 ;  /* 0x00000003ff0075a7 */ /* 0x000e640008020144 */
[----:B-1----:R-:W-:Y:S05]  /*2250*/  @!P1 BRA `(.L_x_30) ;  /* 0x0000003c00849947 */ /* 0x002fea0003800000 */
.L_x_29:
[----:B------:R-:W-:Y:S01]  /*2260*/  ULEA UR4, UR8, UR46, 0x8 ;  /* 0x0000002e08047291 */ /* 0x000fe2000f8e403f */
[----:B------:R-:W-:Y:S01]  /*2270*/  WARPGROUP.ARRIVE ;  /* 0x00000000000079c5 */ /* 0x000fe20000000000 */
[----:B------:R-:W-:Y:S01]  /*2280*/  ULEA UR6, UR8, UR45, 0x5 ;  /* 0x0000002d08067291 */ /* 0x000fe2000f8e283f */
[----:B------:R-:W-:Y:S01]  /*2290*/  UMOV UR5, 0x80000020 ;  /* 0x8000002000057882 */ /* 0x000fe20000000000 */
[----:B------:R-:W-:-:S07]  /*22a0*/  UMOV UR7, 0x80000000 ;  /* 0x8000000000077882 */ /* 0x000fce0000000000 */
[----:B------:R-:W-:Y:S01]  /*22b0*/  HGMMA.64x8x16.F32.BF16 R32, gdesc[UR4], R32, gsb0 ;  /* 0x00000000042079f0 */ /* 0x000fe20008001820 */
        /* <DEDUP_REMOVED lines=9> */
[----:B------:R-:W-:Y:S01]  /*2350*/  BPT.TRAP 0x1 ;  /* 0x000000040000795c */ /* 0x000fe20000300000 */
.L_x_31:
[----:B------:R-:W-:-:S13]  /*2360*/  ISETP.NE.AND P1, PT, R28, RZ, PT ;  /* 0x000000ff1c00720c */ /* 0x000fda0003f25270 */
[----:B01----:R-:W-:-:S05]  /*2370*/  @P1 LEA R3, R2, UR41, 0x3 ;  /* 0x0000002902031c11 */ /* 0x003fca000f8e18ff */
[----:B------:R-:W-:-:S05]  /*2380*/  @P1 VIADD R3, R3, 0x190 ;  /* 0x0000019003031836 */ /* 0x000fca0000000000 */
[----:B------:R-:W-:-:S04]  /*2390*/  @P1 PRMT R3, R26, 0x654, R3 ;  /* 0x000006541a031816 */ /* 0x000fc80000000003 */
[----:B------:R0:W-:Y:S01]  /*23a0*/  @P1 SYNCS.ARRIVE.TRANS64.RED.A1T0 RZ, [R3+URZ], RZ ;  /* 0x000000ff03ff19a7 */ /* 0x0001e2000810043f */
[----:B------:R-:W-:-:S13]  /*23b0*/  ISETP.GT.U32.AND P1, PT, R18, 0x1, PT ;  /* 0x000000011200780c */ /* 0x000fda0003f24070 */
[----:B0-----:R-:W-:Y:S05]  /*23c0*/  @P1 BRA `(.L_x_32) ;  /* 0x0000000000041947 */ /* 0x001fea0003800000 */
[----:B------:R-:W-:Y:S01]  /*23d0*/  BPT.TRAP 0x1 ;  /* 0x000000040000795c */ /* 0x000fe20000300000 */
.L_x_32:
[----:B------:R-:W-:Y:S01]  /*23e0*/  UIADD3 UR8, UR8, 0x1, URZ ;  /* 0x0000000108087890 */ /* 0x000fe2000fffe03f */
[----:B------:R-:W-:Y:S01]  /*23f0*/  ISETP.GT.AND P2, PT, R0, 0x1, PT ;  /* 0x000000010000780c */ /* 0x000fe20003f44270 */
[----:B------:R-:W-:Y:S02]  /*2400*/  VIADD R2, R2, 0x1 ;  /* 0x0000000102027836 */ /* 0x000fe40000000000 */
[----:B------:R-:W-:Y:S01]  /*2410*/  UISETP.NE.AND UP0, UPT, UR8, 0x32, UPT ;  /* 0x000000320800788c */ /* 0x000fe2000bf05270 */
[----:B------:R-:W-:Y:S02]  /*2420*/  VIADD R0, R0, 0xffffffff ;  /* 0xffffffff00007836 */ /* 0x000fe40000000000 */
[C---:B------:R-:W-:Y:S01]  /*2430*/  ISETP.NE.AND P1, PT, R2.reuse, 0x32, PT ;  /* 0x000000320200780c */ /* 0x040fe20003f25270 */
[----:B------:R-:W-:Y:S02]  /*2440*/  USEL UR4, URZ, 0x1, UP0 ;  /* 0x000000013f047887 */ /* 0x000fe40008000000 */
[----:B------:R-:W-:Y:S01]  /*2450*/  USEL UR8, UR8, URZ, UP0 ;  /* 0x0000003f08087287 */ /* 0x000fe20008000000 */
[----:B------:R-:W-:-:S03]  /*2460*/  SEL R2, R2, RZ, P1 ;  /* 0x000000ff02027207 */ /* 0x000fc60000800000 */
[----:B------:R-:W-:Y:S01]  /*2470*/  LOP3.LUT R5, R5, UR4, RZ, 0x3c, !PT ;  /* 0x0000000405057c12 */ /* 0x000fe2000f8e3cff */
[----:B------:R-:W-:Y:S07]  /*2480*/  @P2 BRA `(.L_x_33) ;  /* 0xfffffffc004c2947 */ /* 0x000fee000383ffff */
.L_x_26:
[----:B------:R-:W0:Y:S01]  /*2490*/  LDC R0, c[0x0][0x28c] ;  /* 0x0000a300ff007b82 */ /* 0x000e220000000800 */
[----:B------:R-:W-:-:S04]  /*24a0*/  IMAD.U32 R2, RZ, RZ, UR49 ;  /* 0x00000031ff027e24 */ /* 0x000fc8000f8e00ff */
[----:B------:R1:W-:Y:S01]  /*24b0*/  SYNCS.ARRIVE.TRANS64.A1T0 RZ, [R2+UR48], RZ ;  /* 0x000000ff02ff79a7 */ /* 0x0003e20008100030 */
[----:B0-----:R-:W-:-:S13]  /*24c0*/  ISETP.GE.AND P1, PT, R0, 0x1, PT ;  /* 0x000000010000780c */ /* 0x001fda0003f26270 */
[----:B-1----:R-:W-:Y:S05]  /*24d0*/  @!P1 BRA `(.L_x_34) ;  /* 0x0000000000449947 */ /* 0x002fea0003800000 */
[----:B------:R-:W-:Y:S05]  /*24e0*/  @!P0 BRA `(.L_x_35) ;  /* 0x0000000000048947 */ /* 0x000fea0003800000 */
[----:B------:R-:W-:Y:S01]  /*24f0*/  BPT.TRAP 0x1 ;  /* 0x000000040000795c */ /* 0x000fe20000300000 */
.L_x_35:
[----:B------:R-:W-:-:S13]  /*2500*/  ISETP.NE.AND P0, PT, R28, RZ, PT ;  /* 0x000000ff1c00720c */ /* 0x000fda0003f05270 */
[----:B------:R-:W-:-:S05]  /*2510*/  VOTEU.ANY UP0, P0 ;  /* 0x00000000003f7886 */ /* 0x000fca0000000100 */
[----:B------:R-:W-:-:S06]  /*2520*/  @UP0 UIADD3 UR4, UR38, UR42, URZ ;  /* 0x0000002a26040290 */ /* 0x000fcc000fffe03f */
[----:B------:R-:W-:Y:S02]  /*2530*/  IMAD.U32 R2, RZ, RZ, UR4 ;  /* 0x00000004ff027e24 */ /* 0x000fe4000f8e00ff */
[----:B------:R-:W-:Y:S02]  /*2540*/  IMAD.U32 R5, RZ, RZ, UR4 ;  /* 0x00000004ff057e24 */ /* 0x000fe4000f8e00ff */
[----:B------:R-:W-:-:S05]  /*2550*/  @P0 IMAD.WIDE.U32 R2, R2, 0x51eb851f, RZ ;  /* 0x51eb851f02020825 */ /* 0x000fca00078e00ff */
[----:B------:R-:W-:-:S05]  /*2560*/  @P0 SHF.R.U32.HI R0, RZ, 0x4, R3 ;  /* 0x00000004ff000819 */ /* 0x000fca0000011603 */
[----:B------:R-:W-:-:S05]  /*2570*/  @P0 IMAD R0, R0, -0x32, R5 ;  /* 0xffffffce00000824 */ /* 0x000fca00078e0205 */
[----:B------:R-:W-:-:S05]  /*2580*/  @P0 LEA R0, R0, UR41, 0x3 ;  /* 0x0000002900000c11 */ /* 0x000fca000f8e18ff */
[----:B------:R-:W-:-:S05]  /*2590*/  @P0 VIADD R3, R0, 0x190 ;  /* 0x0000019000030836 */ /* 0x000fca0000000000 */
[----:B------:R-:W-:-:S04]  /*25a0*/  @P0 PRMT R3, R26, 0x654, R3 ;  /* 0x000006541a030816 */ /* 0x000fc80000000003 */
[----:B------:R0:W-:Y:S01]  /*25b0*/  @P0 SYNCS.ARRIVE.TRANS64.RED.A1T0 RZ, [R3+URZ], RZ ;  /* 0x000000ff03ff09a7 */ /* 0x0001e2000810043f */
[----:B------:R-:W-:-:S13]  /*25c0*/  ISETP.GT.U32.AND P0, PT, R18, 0x1, PT ;  /* 0x000000011200780c */ /* 0x000fda0003f04070 */
[----:B0-----:R-:W-:Y:S05]  /*25d0*/  @P0 BRA `(.L_x_34) ;  /* 0x0000000000040947 */ /* 0x001fea0003800000 */
[----:B------:R-:W-:Y:S01]  /*25e0*/  BPT.TRAP 0x1 ;  /* 0x000000040000795c */ /* 0x000fe20000300000 */
.L_x_34:
[----:B------:R-:W-:Y:S01]  /*25f0*/  SHF.L.U32 R0, R53, 0x1f, RZ ;  /* 0x0000001f35007819 */ /* 0x000fe200000006ff */
[----:B------:R-:W-:Y:S01]  /*2600*/  UIADD3 UR38, UR38, UR47, URZ ;  /* 0x0000002f26267290 */ /* 0x000fe2000fffe03f */
[----:B------:R-:W-:Y:S01]  /*2610*/  SHF.R.S32.HI R21, RZ, 0x1f, R27 ;  /* 0x0000001fff157819 */ /* 0x000fe2000001141b */
[----:B------:R-:W-:Y:S01]  /*2620*/  UISETP.GE.U32.AND UP1, UPT, UR47, 0x32, UPT ;  /* 0x000000322f00788c */ /* 0x000fe2000bf26070 */
[----:B------:R-:W0:Y:S01]  /*2630*/  SYNCS.PHASECHK.TRANS64.TRYWAIT P0, [UR43+0x8], R0 ;  /* 0x00000800ff0075a7 */ /* 0x000e22000800016b */
[----:B------:R-:W-:-:S04]  /*2640*/  UISETP.GT.U32.AND UP0, UPT, UR38, 0x31, UPT ;  /* 0x000000312600788c */ /* 0x000fc8000bf04070 */
[----:B------:R-:W-:-:S04]  /*2650*/  UISETP.LT.U32.AND UP0, UPT, UR47, 0x32, UP0 ;  /* 0x000000322f00788c */ /* 0x000fc80008701070 */
[----:B------:R-:W-:Y:S02]  /*2660*/  USEL UR6, URZ, 0x1, !UP0 ;  /* 0x000000013f067887 */ /* 0x000fe4000c000000 */
[----:B------:R-:W-:Y:S02]  /*2670*/  @UP1 UIMAD.WIDE.U32 UR4, UR38, 0x51eb851f, URZ ;  /* 0x51eb851f260418a5 */ /* 0x000fe4000f8e003f */
[----:B------:R-:W-:Y:S02]  /*2680*/  ULOP3.LUT UR39, UR39, UR6, URZ, 0x3c, !UPT ;  /* 0x0000000627277292 */ /* 0x000fe4000f8e3c3f */
[----:B------:R-:W-:-:S04]  /*2690*/  @UP1 USHF.R.U32.HI UR4, URZ, 0x4, UR5 ;  /* 0x000000043f041899 */ /* 0x000fc80008011605 */
[----:B------:R-:W-:Y:S01]  /*26a0*/  @UP1 ULOP3.LUT UR39, UR39, 0x1, UR4, 0x78, !UPT ;  /* 0x0000000127271892 */ /* 0x000fe2000f8e7804 */
[----:B0-----:R-:W-:Y:S11]  /*26b0*/  @!P0 BRA `(.L_x_36) ;  /* 0x0000003800848947 */ /* 0x001ff60003800000 */
.L_x_116:
[C---:B------:R-:W-:Y:S01]  /*26c0*/  IMAD.SHL.U32 R5, R24.reuse, 0x40, RZ ;  /* 0x0000004018057824 */ /* 0x040fe200078e00ff */
[----:B------:R-:W-:Y:S01]  /*26d0*/  ULDC UR6, c[0x0][0x284] ;  /* 0x0000a10000067ab9 */ /* 0x000fe20000000800 */
[----:B------:R-:W-:Y:S01]  /*26e0*/  IMAD.SHL.U32 R8, R25, 0x8, RZ ;  /* 0x0000000819087824 */ /* 0x000fe200078e00ff */
[----:B------:R-:W-:Y:S01]  /*26f0*/  ULDC.64 UR4, c[0x0][0x5d0] ;  /* 0x0001740000047ab9 */ /* 0x000fe20000000a00 */
[----:B------:R-:W-:Y:S01]  /*2700*/  IMAD.WIDE R24, R24, 0x40, R36 ;  /* 0x0000004018187825 */ /* 0x000fe200078e0224 */
[----:B------:R-:W-:Y:S01]  /*2710*/  ISETP.GE.AND P0, PT, R5, UR6, PT ;  /* 0x0000000605007c0c */ /* 0x000fe2000bf06270 */
[----:B------:R-:W-:Y:S01]  /*2720*/  ULDC UR6, c[0x0][0x288] ;  /* 0x0000a20000067ab9 */ /* 0x000fe20000000800 */
[----:B------:R-:W-:Y:S01]  /*2730*/  SHF.R.S32.HI R9, RZ, 0x1f, R8 ;  /* 0x0000001fff097819 */ /* 0x000fe20000011408 */
[----:B0-----:R-:W-:Y:S01]  /*2740*/  IMAD R0, R21, UR4, RZ ;  /* 0x0000000415007c24 */ /* 0x001fe2000f8e02ff */
[----:B------:R-:W-:Y:S01]  /*2750*/  ISETP.GE.OR P0, PT, R8, UR6, P0 ;  /* 0x0000000608007c0c */ /* 0x000fe20008706670 */
[----:B------:R-:W-:-:S04]  /*2760*/  IMAD.WIDE.U32 R2, R27, UR4, R38 ;  /* 0x000000041b027c25 */ /* 0x000fc8000f8e0026 */
[----:B------:R-:W-:Y:S01]  /*2770*/  IMAD R7, R27, UR5, R0 ;  /* 0x000000051b077c24 */ /* 0x000fe2000f8e0200 */
[----:B------:R-:W-:Y:S01]  /*2780*/  IADD3 R2, P1, R8, R2, RZ ;  /* 0x0000000208027210 */ /* 0x000fe20007f3e0ff */
[----:B------:R-:W-:Y:S02]  /*2790*/  ULDC.64 UR4, c[0x0][0x5c8] ;  /* 0x0001720000047ab9 */ /* 0x000fe40000000a00 */
[----:B------:R-:W-:Y:S01]  /*27a0*/  IMAD R11, R25, UR4, RZ ;  /* 0x00000004190b7c24 */ /* 0x000fe2000f8e02ff */
[----:B------:R-:W-:-:S03]  /*27b0*/  IADD3.X R3, R9, R3, R7, P1, !PT ;  /* 0x0000000309037210 */ /* 0x000fc60000ffe407 */
[C---:B------:R-:W-:Y:S02]  /*27c0*/  IMAD R11, R24.reuse, UR5, R11 ;  /* 0x00000005180b7c24 */ /* 0x040fe4000f8e020b */
[----:B------:R-:W-:Y:S01]  /*27d0*/  IMAD.WIDE.U32 R12, R24, UR4, R2 ;  /* 0x00000004180c7c25 */ /* 0x000fe2000f8e0002 */
[----:B------:R-:W-:Y:S06]  /*27e0*/  @P0 BRA `(.L_x_37) ;  /* 0x0000000400d00947 */ /* 0x000fec0003800000 */
[----:B-----5:R-:W-:Y:S01]  /*27f0*/  FSETP.NEU.AND P0, PT, R30, RZ, PT ;  /* 0x000000ff1e00720b */ /* 0x020fe20003f0d000 */
[----:B------:R-:W-:Y:S01]  /*2800*/  BSSY B0, `(.L_x_37) ;  /* 0x0000072000007945 */ /* 0x000fe20003800000 */
[----:B------:R-:W-:Y:S02]  /*2810*/  IMAD.IADD R47, R13, 0x1, R11 ;  /* 0x000000010d2f7824 */ /* 0x000fe400078e020b */
[----:B------:R-:W-:Y:S02]  /*2820*/  IMAD.IADD R20, R46, 0x1, -R5 ;  /* 0x000000012e147824 */ /* 0x000fe400078e0a05 */
[----:B------:R-:W-:-:S07]  /*2830*/  IMAD.IADD R54, R43, 0x1, -R8 ;  /* 0x000000012b367824 */ /* 0x000fce00078e0a08 */
[----:B------:R-:W-:Y:S05]  /*2840*/  @!P0 BRA `(.L_x_38) ;  /* 0x00000004004c8947 */ /* 0x000fea0003800000 */
[----:B------:R-:W0:Y:S01]  /*2850*/  LDC.64 R14, c[0x0][0x5b8] ;  /* 0x00016e00ff0e7b82 */ /* 0x000e220000000a00 */
[----:B------:R-:W-:-:S07]  /*2860*/  ULDC.64 UR4, c[0x0][0x5c0] ;  /* 0x0001700000047ab9 */ /* 0x000fce0000000a00 */
[----:B------:R-:W1:Y:S08]  /*2870*/  LDC.64 R48, c[0x0][0x5b0] ;  /* 0x00016c00ff307b82 */ /* 0x000e700000000a00 */
[----:B------:R-:W2:Y:S01]  /*2880*/  LDC.64 R50, c[0x0][0x5a8] ;  /* 0x00016a00ff327b82 */ /* 0x000ea20000000a00 */
[-C--:B0-----:R-:W-:Y:S02]  /*2890*/  IMAD R0, R21, R14.reuse, RZ ;  /* 0x0000000e15007224 */ /* 0x081fe400078e02ff */
[----:B------:R-:W-:-:S04]  /*28a0*/  IMAD.WIDE.U32 R2, R27, R14, R38 ;  /* 0x0000000e1b027225 */ /* 0x000fc800078e0026 */
[----:B------:R-:W-:Y:S01]  /*28b0*/  IMAD R15, R27, R15, R0 ;  /* 0x0000000f1b0f7224 */ /* 0x000fe200078e0200 */
[----:B------:R-:W-:Y:S01]  /*28c0*/  IADD3 R4, P0, R8, R2, RZ ;  /* 0x0000000208047210 */ /* 0x000fe20007f1e0ff */
[----:B-1----:R-:W-:-:S03]  /*28d0*/  IMAD R0, R25, R48, RZ ;  /* 0x0000003019007224 */ /* 0x002fc600078e02ff */
[----:B------:R-:W-:Y:S01]  /*28e0*/  IADD3.X R5, R9, R3, R15, P0, !PT ;  /* 0x0000000309057210 */ /* 0x000fe200007fe40f */
[----:B------:R-:W-:Y:S01]  /*28f0*/  IMAD R21, R24, R49, R0 ;  /* 0x0000003118157224 */ /* 0x000fe200078e0200 */
[----:B------:R-:W-:Y:S01]  /*2900*/  ISETP.GT.AND P0, PT, R20, RZ, PT ;  /* 0x000000ff1400720c */ /* 0x000fe20003f04270 */
[----:B------:R-:W-:-:S03]  /*2910*/  IMAD.WIDE.U32 R2, R24, R48, R4 ;  /* 0x0000003018027225 */ /* 0x000fc600078e0004 */
[----:B------:R-:W-:Y:S01]  /*2920*/  ISETP.GT.AND P1, PT, R54, RZ, P0 ;  /* 0x000000ff3600720c */ /* 0x000fe20000724270 */
[----:B------:R-:W-:Y:S01]  /*2930*/  IMAD.IADD R0, R3, 0x1, R21 ;  /* 0x0000000103007824 */ /* 0x000fe200078e0215 */
[----:B--2---:R-:W-:-:S04]  /*2940*/  LEA R6, P2, R2, R50, 0x1 ;  /* 0x0000003202067211 */ /* 0x004fc800078408ff */
[----:B------:R-:W-:-:S07]  /*2950*/  LEA.HI.X R7, R2, R51, R0, 0x1, P2 ;  /* 0x0000003302077211 */ /* 0x000fce00010f0c00 */
[----:B------:R0:W2:Y:S01]  /*2960*/  @P1 LDG.E.LTC128B.U16 R0, desc[UR36][R6.64] ;  /* 0x0000002406001981 */ /* 0x0000a2000c1e1520 */
[----:B------:R-:W-:Y:S01]  /*2970*/  IMAD.WIDE.U32 R2, R24, R48, R8 ;  /* 0x0000003018027225 */ /* 0x000fe200078e0008 */
[----:B------:R-:W-:Y:S01]  /*2980*/  ISETP.GT.AND P0, PT, R54, 0x1, P0 ;  /* 0x000000013600780c */ /* 0x000fe20000704270 */
[----:B------:R-:W-:Y:S01]  /*2990*/  BSSY B1, `(.L_x_39) ;  /* 0x0000012000017945 */ /* 0x000fe20003800000 */
[----:B------:R-:W-:-:S04]  /*29a0*/  IADD3 R10, P2, R38, R2, RZ ;  /* 0x00000002260a7210 */ /* 0x000fc80007f5e0ff */
[----:B------:R-:W-:Y:S02]  /*29b0*/  IADD3.X R11, R39, R21, R3, P2, !PT ;  /* 0x00000015270b7210 */ /* 0x000fe400017fe403 */
[----:B------:R-:W-:Y:S01]  /*29c0*/  LEA R2, P2, R12, UR4, 0x1 ;  /* 0x000000040c027c11 */ /* 0x000fe2000f8408ff */
[----:B------:R-:W-:-:S03]  /*29d0*/  IMAD.WIDE.U32 R10, R27, R14, R10 ;  /* 0x0000000e1b0a7225 */ /* 0x000fc600078e000a */
[----:B------:R-:W-:Y:S01]  /*29e0*/  LEA.HI.X R3, R12, UR5, R47, 0x1, P2 ;  /* 0x000000050c037c11 */ /* 0x000fe200090f0c2f */
[----:B0-----:R-:W-:Y:S01]  /*29f0*/  IMAD.IADD R7, R15, 0x1, R11 ;  /* 0x000000010f077824 */ /* 0x001fe200078e020b */
[----:B------:R-:W-:Y:S02]  /*2a00*/  LEA R6, P2, R10, R50, 0x1 ;  /* 0x000000320a067211 */ /* 0x000fe400078408ff */
[----:B------:R-:W-:Y:S02]  /*2a10*/  SHF.L.U64.HI R11, R48, 0x3, R49 ;  /* 0x00000003300b7819 */ /* 0x000fe40000010231 */
[----:B------:R-:W-:Y:S01]  /*2a20*/  LEA.HI.X R7, R10, R51, R7, 0x1, P2 ;  /* 0x000000330a077211 */ /* 0x000fe200010f0c07 */
[----:B------:R-:W-:Y:S02]  /*2a30*/  IMAD.SHL.U32 R10, R48, 0x8, RZ ;  /* 0x00000008300a7824 */ /* 0x000fe400078e00ff */
[----:B--2---:R-:W-:-:S04]  /*2a40*/  IMAD.U32 R13, R0, 0x10000, RZ ;  /* 0x00010000000d7824 */ /* 0x004fc800078e00ff */
[----:B------:R-:W-:-:S04]  /*2a50*/  FMUL R13, R13, R30 ;  /* 0x0000001e0d0d7220 */ /* 0x000fc80000400000 */
[----:B------:R-:W-:-:S05]  /*2a60*/  FFMA R13, R32, R29, R13 ;  /* 0x0000001d200d7223 */ /* 0x000fca000000000d */
[----:B------:R-:W-:-:S05]  /*2a70*/  F2FP.BF16.F32.PACK_AB R13, RZ, R13 ;  /* 0x0000000dff0d723e */ /* 0x000fca00000010ff */
[----:B------:R0:W-:Y:S01]  /*2a80*/  @P1 STG.E.U16 desc[UR36][R2.64], R13 ;  /* 0x0000000d02001986 */ /* 0x0001e2000c101524 */
[----:B------:R-:W-:Y:S05]  /*2a90*/  @!P0 BRA `(.L_x_40) ;  /* 0x0000000000048947 */ /* 0x000fea0003800000 */
[----:B------:R1:W5:Y:S02]  /*2aa0*/  LDG.E.LTC128B.U16 R0, desc[UR36][R6.64+0x2] ;  /* 0x0000022406007981 */ /* 0x000364000c1e1520 */
.L_x_40:
[----:B------:R-:W-:Y:S05]  /*2ab0*/  BSYNC B1 ;  /* 0x0000000000017941 */ /* 0x000fea0003800000 */
.L_x_39:
[----:B-1---5:R-:W-:Y:S01]  /*2ac0*/  IMAD.U32 R7, R0, 0x10000, RZ ;  /* 0x0001000000077824 */ /* 0x022fe200078e00ff */
[----:B------:R-:W-:Y:S01]  /*2ad0*/  ISETP.GT.AND P1, PT, R20, 0x8, PT ;  /* 0x000000081400780c */ /* 0x000fe20003f24270 */
[----:B------:R-:W-:-:S04]  /*2ae0*/  IMAD.WIDE.U32 R10, R24, R48, R10 ;  /* 0x00000030180a7225 */ /* 0x000fc800078e000a */
[----:B------:R-:W-:Y:S01]  /*2af0*/  FMUL R6, R7, R30 ;  /* 0x0000001e07067220 */ /* 0x000fe20000400000 */
[----:B------:R-:W-:Y:S01]  /*2b00*/  ISETP.GT.AND P2, PT, R54, RZ, P1 ;  /* 0x000000ff3600720c */ /* 0x000fe20000f44270 */
[----:B------:R-:W-:Y:S01]  /*2b10*/  IMAD.IADD R21, R21, 0x1, R11 ;  /* 0x0000000115157824 */ /* 0x000fe200078e020b */
[----:B------:R-:W-:Y:S01]  /*2b20*/  IADD3 R7, P3, R4, R10, RZ ;  /* 0x0000000a04077210 */ /* 0x000fe20007f7e0ff */
[----:B------:R-:W-:Y:S01]  /*2b30*/  FFMA R6, R33, R29, R6 ;  /* 0x0000001d21067223 */ /* 0x000fe20000000006 */
[----:B0-----:R-:W-:-:S03]  /*2b40*/  @P0 IMAD.MOV.U32 R13, RZ, RZ, R3 ;  /* 0x000000ffff0d0224 */ /* 0x001fc600078e0003 */
[----:B------:R-:W-:Y:S01]  /*2b50*/  IMAD.X R12, R21, 0x1, R5, P3 ;  /* 0x00000001150c7824 */ /* 0x000fe200018e0605 */
[C---:B------:R-:W-:Y:S02]  /*2b60*/  LEA R4, P3, R7.reuse, R50, 0x1 ;  /* 0x0000003207047211 */ /* 0x040fe400078608ff */
[----:B------:R-:W-:Y:S02]  /*2b70*/  F2FP.BF16.F32.PACK_AB R6, RZ, R6 ;  /* 0x00000006ff06723e */ /* 0x000fe400000010ff */
[----:B------:R-:W-:Y:S01]  /*2b80*/  LEA.HI.X R5, R7, R51, R12, 0x1, P3 ;  /* 0x0000003307057211 */ /* 0x000fe200018f0c0c */
[----:B------:R-:W-:Y:S01]  /*2b90*/  @P0 IMAD.MOV.U32 R12, RZ, RZ, R2 ;  /* 0x000000ffff0c0224 */ /* 0x000fe200078e0002 */
[----:B------:R-:W-:-:S05]  /*2ba0*/  PRMT R20, R6, 0x7610, R20 ;  /* 0x0000761006147816 */ /* 0x000fca0000000014 */
[----:B------:R0:W-:Y:S04]  /*2bb0*/  @P0 STG.E.U16 desc[UR36][R12.64+0x2], R20 ;  /* 0x000002140c000986 */ /* 0x0001e8000c101524 */
[----:B------:R-:W2:Y:S01]  /*2bc0*/  @P2 LDG.E.LTC128B.U16 R0, desc[UR36][R4.64] ;  /* 0x0000002404002981 */ /* 0x000ea2000c1e1520 */
[C---:B------:R-:W-:Y:S01]  /*2bd0*/  SHF.L.U64.HI R11, R41.reuse, 0x1, R40 ;  /* 0x00000001290b7819 */ /* 0x040fe20000010228 */
[----:B------:R-:W-:Y:S01]  /*2be0*/  BSSY B1, `(.L_x_41) ;  /* 0x0000012000017945 */ /* 0x000fe20003800000 */
[----:B------:R-:W-:Y:S02]  /*2bf0*/  LEA R2, P0, R41, R2, 0x1 ;  /* 0x0000000229027211 */ /* 0x000fe400078008ff */
[----:B------:R-:W-:Y:S02]  /*2c00*/  IADD3 R6, P3, P4, R38, R10, R8 ;  /* 0x0000000a26067210 */ /* 0x000fe40007c7e008 */
[----:B------:R-:W-:Y:S01]  /*2c10*/  ISETP.GT.AND P1, PT, R54, 0x1, P1 ;  /* 0x000000013600780c */ /* 0x000fe20000f24270 */
[----:B------:R-:W-:-:S02]  /*2c20*/  IMAD.X R3, R11, 0x1, R3, P0 ;  /* 0x000000010b037824 */ /* 0x000fc400000e0603 */
[----:B--2---:R-:W-:-:S04]  /*2c30*/  IMAD.U32 R7, R0, 0x10000, RZ ;  /* 0x0001000000077824 */ /* 0x004fc800078e00ff */
[----:B------:R-:W-:-:S04]  /*2c40*/  FMUL R7, R7, R30 ;  /* 0x0000001e07077220 */ /* 0x000fc80000400000 */
[----:B------:R-:W-:-:S05]  /*2c50*/  FFMA R7, R34, R29, R7 ;  /* 0x0000001d22077223 */ /* 0x000fca0000000007 */
[----:B------:R-:W-:Y:S02]  /*2c60*/  F2FP.BF16.F32.PACK_AB R5, RZ, R7 ;  /* 0x00000007ff05723e */ /* 0x000fe400000010ff */
[----:B------:R-:W-:Y:S02]  /*2c70*/  IADD3.X R7, R39, R21, R9, P3, P4 ;  /* 0x0000001527077210 */ /* 0x000fe40001fe8409 */
[----:B------:R-:W-:Y:S01]  /*2c80*/  PRMT R8, R5, 0x7610, R8 ;  /* 0x0000761005087816 */ /* 0x000fe20000000008 */
[----:B------:R-:W-:-:S04]  /*2c90*/  IMAD.WIDE.U32 R4, R27, R14, R6 ;  /* 0x0000000e1b047225 */ /* 0x000fc800078e0006 */
[----:B------:R0:W-:Y:S01]  /*2ca0*/  @P2 STG.E.U16 desc[UR36][R2.64], R8 ;  /* 0x0000000802002986 */ /* 0x0001e2000c101524 */
[----:B------:R-:W-:Y:S01]  /*2cb0*/  IMAD.IADD R5, R15, 0x1, R5 ;  /* 0x000000010f057824 */ /* 0x000fe200078e0205 */
[----:B------:R-:W-:-:S04]  /*2cc0*/  LEA R6, P0, R4, R50, 0x1 ;  /* 0x0000003204067211 */ /* 0x000fc800078008ff */
[----:B------:R-:W-:Y:S01]  /*2cd0*/  LEA.HI.X R7, R4, R51, R5, 0x1, P0 ;  /* 0x0000003304077211 */ /* 0x000fe200000f0c05 */
[----:B------:R-:W-:Y:S08]  /*2ce0*/  @!P1 BRA `(.L_x_42) ;  /* 0x0000000000049947 */ /* 0x000ff00003800000 */
[----:B------:R1:W5:Y:S02]  /*2cf0*/  LDG.E.LTC128B.U16 R0, desc[UR36][R6.64+0x2] ;  /* 0x0000022406007981 */ /* 0x000364000c1e1520 */
.L_x_42:
[----:B------:R-:W-:Y:S05]  /*2d00*/  BSYNC B1 ;  /* 0x0000000000017941 */ /* 0x000fea0003800000 */
.L_x_41:
[----:B------:R-:W-:Y:S05]  /*2d10*/  @!P1 BRA `(.L_x_43) ;  /* 0x0000000000809947 */ /* 0x000fea0003800000 */
[----:B-----5:R-:W-:-:S04]  /*2d20*/  IMAD.U32 R5, R0, 0x10000, RZ ;  /* 0x0001000000057824 */ /* 0x020fc800078e00ff */
[----:B------:R-:W-:-:S04]  /*2d30*/  FMUL R0, R5, R30 ;  /* 0x0000001e05007220 */ /* 0x000fc80000400000 */
[----:B------:R-:W-:-:S05]  /*2d40*/  FFMA R0, R35, R29, R0 ;  /* 0x0000001d23007223 */ /* 0x000fca0000000000 */
[----:B------:R-:W-:-:S05]  /*2d50*/  F2FP.BF16.F32.PACK_AB R0, RZ, R0 ;  /* 0x00000000ff00723e */ /* 0x000fca00000010ff */
[----:B------:R2:W-:Y:S01]  /*2d60*/  STG.E.U16 desc[UR36][R2.64+0x2], R0 ;  /* 0x0000020002007986 */ /* 0x0005e2000c101524 */
[----:B------:R-:W-:Y:S05]  /*2d70*/  BRA `(.L_x_43) ;  /* 0x0000000000687947 */ /* 0x000fea0003800000 */
.L_x_38:
[----:B------:R-:W-:Y:S01]  /*2d80*/  ISETP.GT.AND P0, PT, R20, RZ, PT ;  /* 0x000000ff1400720c */ /* 0x000fe20003f04270 */
[----:B------:R-:W-:Y:S01]  /*2d90*/  ULDC.64 UR4, c[0x0][0x5c0] ;  /* 0x0001700000047ab9 */ /* 0x000fe20000000a00 */
[-C--:B------:R-:W-:Y:S01]  /*2da0*/  FMUL R32, R32, R29.reuse ;  /* 0x0000001d20207220 */ /* 0x080fe20000400000 */
[----:B------:R-:W-:Y:S01]  /*2db0*/  LEA R2, P3, R12, UR4, 0x1 ;  /* 0x000000040c027c11 */ /* 0x000fe2000f8608ff */
[-C--:B------:R-:W-:Y:S01]  /*2dc0*/  FMUL R33, R33, R29.reuse ;  /* 0x0000001d21217220 */ /* 0x080fe20000400000 */
[----:B------:R-:W-:Y:S01]  /*2dd0*/  ISETP.GT.AND P2, PT, R54, RZ, P0 ;  /* 0x000000ff3600720c */ /* 0x000fe20000744270 */
[-C--:B------:R-:W-:Y:S01]  /*2de0*/  FMUL R34, R34, R29.reuse ;  /* 0x0000001d22227220 */ /* 0x080fe20000400000 */
[----:B------:R-:W-:Y:S01]  /*2df0*/  ISETP.GT.AND P1, PT, R20, 0x8, PT ;  /* 0x000000081400780c */ /* 0x000fe20003f24270 */
[----:B------:R-:W-:Y:S01]  /*2e00*/  FMUL R35, R35, R29 ;  /* 0x0000001d23237220 */ /* 0x000fe20000400000 */
[----:B------:R-:W-:Y:S02]  /*2e10*/  F2FP.BF16.F32.PACK_AB R32, RZ, R32 ;  /* 0x00000020ff20723e */ /* 0x000fe400000010ff */
[----:B------:R-:W-:-:S02]  /*2e20*/  LEA.HI.X R3, R12, UR5, R47, 0x1, P3 ;  /* 0x000000050c037c11 */ /* 0x000fc400098f0c2f */
[C---:B------:R-:W-:Y:S02]  /*2e30*/  ISETP.GT.AND P0, PT, R54.reuse, 0x1, P0 ;  /* 0x000000013600780c */ /* 0x040fe40000704270 */
[C---:B------:R-:W-:Y:S02]  /*2e40*/  ISETP.GT.AND P3, PT, R54.reuse, RZ, P1 ;  /* 0x000000ff3600720c */ /* 0x040fe40000f64270 */
[----:B------:R-:W-:Y:S01]  /*2e50*/  ISETP.GT.AND P1, PT, R54, 0x1, P1 ;  /* 0x000000013600780c */ /* 0x000fe20000f24270 */
[----:B------:R-:W-:Y:S01]  /*2e60*/  @P2 STG.E.U16 desc[UR36][R2.64], R32 ;  /* 0x0000002002002986 */ /* 0x000fe2000c101524 */
[C---:B------:R-:W-:Y:S02]  /*2e70*/  SHF.L.U64.HI R5, R41.reuse, 0x1, R40 ;  /* 0x0000000129057819 */ /* 0x040fe40000010228 */
[----:B------:R-:W-:Y:S02]  /*2e80*/  LEA R4, P2, R41, R2, 0x1 ;  /* 0x0000000229047211 */ /* 0x000fe400078408ff */
[----:B------:R-:W-:-:S02]  /*2e90*/  F2FP.BF16.F32.PACK_AB R33, RZ, R33 ;  /* 0x00000021ff21723e */ /* 0x000fc400000010ff */
[----:B------:R-:W-:Y:S01]  /*2ea0*/  F2FP.BF16.F32.PACK_AB R34, RZ, R34 ;  /* 0x00000022ff22723e */ /* 0x000fe200000010ff */
[----:B------:R-:W-:Y:S01]  /*2eb0*/  IMAD.X R5, R5, 0x1, R3, P2 ;  /* 0x0000000105057824 */ /* 0x000fe200010e0603 */
[----:B------:R-:W-:Y:S01]  /*2ec0*/  F2FP.BF16.F32.PACK_AB R35, RZ, R35 ;  /* 0x00000023ff23723e */ /* 0x000fe200000010ff */
[----:B------:R0:W-:Y:S04]  /*2ed0*/  @P0 STG.E.U16 desc[UR36][R2.64+0x2], R33 ;  /* 0x0000022102000986 */ /* 0x0001e8000c101524 */
[----:B------:R1:W-:Y:S01]  /*2ee0*/  @P3 STG.E.U16 desc[UR36][R4.64], R34 ;  /* 0x0000002204003986 */ /* 0x0003e2000c101524 */
[----:B0-----:R-:W-:Y:S02]  /*2ef0*/  @P1 IMAD.MOV.U32 R2, RZ, RZ, R4 ;  /* 0x000000ffff021224 */ /* 0x001fe400078e0004 */
[----:B------:R-:W-:-:S05]  /*2f00*/  @P1 IMAD.MOV.U32 R3, RZ, RZ, R5 ;  /* 0x000000ffff031224 */ /* 0x000fca00078e0005 */
[----:B------:R1:W-:Y:S02]  /*2f10*/  @P1 STG.E.U16 desc[UR36][R2.64+0x2], R35 ;  /* 0x0000022302001986 */ /* 0x0003e4000c101524 */
.L_x_43:
[----:B------:R-:W-:Y:S05]  /*2f20*/  BSYNC B0 ;  /* 0x0000000000007941 */ /* 0x000fea0003800000 */
.L_x_37:
[----:B------:R-:W-:Y:S01]  /*2f30*/  LEA R22, P0, R16, R22, 0x1 ;  /* 0x0000001610167211 */ /* 0x000fe200078008ff */
[----:B------:R-:W-:Y:S01]  /*2f40*/  ULDC.64 UR4, c[0x0][0x650] ;  /* 0x0001940000047ab9 */ /* 0x000fe20000000a00 */
[----:B--2--5:R-:W-:Y:S02]  /*2f50*/  IMAD.U32 R0, RZ, RZ, UR44 ;  /* 0x0000002cff007e24 */ /* 0x024fe4000f8e00ff */
[----:B------:R-:W-:Y:S02]  /*2f60*/  IMAD.MOV.U32 R24, RZ, RZ, -0x1 ;  /* 0xffffffffff187424 */ /* 0x000fe400078e00ff */
[----:B------:R-:W-:Y:S01]  /*2f70*/  IMAD.X R19, R42, 0x1, R19, P0 ;  /* 0x000000012a137824 */ /* 0x000fe200000e0613 */
[----:B------:R-:W-:Y:S01]  /*2f80*/  ISETP.GE.U32.AND P0, PT, R22, UR4, PT ;  /* 0x0000000416007c0c */ /* 0x000fe2000bf06070 */
[----:B------:R2:W-:Y:S01]  /*2f90*/  SYNCS.ARRIVE.TRANS64.A1T0 RZ, [R0+UR48], RZ ;  /* 0x000000ff00ff79a7 */ /* 0x0005e20008100030 */
[----:B------:R-:W-:Y:S02]  /*2fa0*/  IMAD.MOV.U32 R25, RZ, RZ, -0x1 ;  /* 0xffffffffff197424 */ /* 0x000fe400078e00ff */
[----:B------:R-:W-:Y:S01]  /*2fb0*/  ISETP.GE.U32.AND.EX P0, PT, R19, UR5, PT, P0 ;  /* 0x0000000513007c0c */ /* 0x000fe2000bf06100 */
[----:B------:R-:W-:Y:S01]  /*2fc0*/  IMAD.MOV.U32 R27, RZ, RZ, -0x1 ;  /* 0xffffffffff1b7424 */ /* 0x000fe200078e00ff */
[----:B--2---:R-:W-:-:S11]  /*2fd0*/  PRMT R0, RZ, 0x7610, R0 ;  /* 0x00007610ff007816 */ /* 0x004fd60000000000 */
[----:B------:R-:W-:Y:S05]  /*2fe0*/  @P0 BRA `(.L_x_44) ;  /* 0x0000000400540947 */ /* 0x000fea0003800000 */
[----:B0-----:R-:W0:Y:S01]  /*2ff0*/  LDC.64 R8, c[0x0][0x628] ;  /* 0x00018a00ff087b82 */ /* 0x001e220000000a00 */
[----:B------:R-:W2:Y:S01]  /*3000*/  S2R R14, SR_CTAID.X ;  /* 0x00000000000e7919 */ /* 0x000ea20000002500 */
[----:B-1----:R-:W-:Y:S02]  /*3010*/  IMAD.MOV.U32 R6, RZ, RZ, R22 ;  /* 0x000000ffff067224 */ /* 0x002fe400078e0016 */
[----:B------:R-:W-:Y:S01]  /*3020*/  IMAD.MOV.U32 R7, RZ, RZ, R19 ;  /* 0x000000ffff077224 */ /* 0x000fe200078e0013 */
[----:B------:R-:W1:Y:S03]  /*3030*/  S2R R15, SR_CTAID.Y ;  /* 0x00000000000f7919 */ /* 0x000e660000002600 */
[----:B------:R-:W3:Y:S08]  /*3040*/  LDC R0, c[0x0][0x630] ;  /* 0x00018c00ff007b82 */ /* 0x000ef00000000800 */
[----:B------:R-:W4:Y:S01]  /*3050*/  LDC.64 R12, c[0x0][0x620] ;  /* 0x00018800ff0c7b82 */ /* 0x000f220000000a00 */
[----:B0-----:R-:W-:-:S04]  /*3060*/  ISETP.NE.U32.AND P0, PT, R8, RZ, PT ;  /* 0x000000ff0800720c */ /* 0x001fc80003f05070 */
[----:B------:R-:W-:-:S13]  /*3070*/  ISETP.NE.AND.EX P0, PT, R9, RZ, PT, P0 ;  /* 0x000000ff0900720c */ /* 0x000fda0003f05300 */
[----:B-1234-:R-:W-:Y:S05]  /*3080*/  @!P0 BRA `(.L_x_45) ;  /* 0x0000000000288947 */ /* 0x01efea0003800000 */
        /* <DEDUP_REMOVED lines=10> */
.L_x_45:
[-CC-:B------:R-:W-:Y:S01]  /*3130*/  SHF.R.U64 R27, R6, R0.reuse, R7.reuse ;  /* 0x00000000061b7219 */ /* 0x180fe20000001207 */
[----:B------:R-:W0:Y:S01]  /*3140*/  LDC.64 R24, c[0x0][0x640] ;  /* 0x00019000ff187b82 */ /* 0x000e220000000a00 */
[----:B------:R-:W-:Y:S01]  /*3150*/  SHF.R.U32.HI R0, RZ, R0, R7 ;  /* 0x00000000ff007219 */ /* 0x000fe20000011607 */
[----:B------:R-:W-:Y:S01]  /*3160*/  IMAD.MOV.U32 R2, RZ, RZ, R22 ;  /* 0x000000ffff027224 */ /* 0x000fe200078e0016 */
[----:B------:R-:W-:Y:S01]  /*3170*/  IADD3 R5, P0, RZ, -R27, RZ ;  /* 0x8000001bff057210 */ /* 0x000fe20007f1e0ff */
[----:B------:R-:W-:Y:S01]  /*3180*/  ULDC UR4, c[0x0][0x150] ;  /* 0x0000540000047ab9 */ /* 0x000fe20000000800 */
[----:B------:R-:W-:-:S03]  /*3190*/  I2FP.F32.U32 R6, R14 ;  /* 0x0000000e00067245 */ /* 0x000fc60000201000 */
[----:B------:R-:W1:Y:S01]  /*31a0*/  LDC R4, c[0x0][0x618] ;  /* 0x00018600ff047b82 */ /* 0x000e620000000800 */
[----:B------:R-:W-:Y:S02]  /*31b0*/  IMAD.X R3, RZ, RZ, ~R0, P0 ;  /* 0x000000ffff037224 */ /* 0x000fe400000e0e00 */
[----:B------:R-:W-:Y:S01]  /*31c0*/  FMUL R6, R6, UR4 ;  /* 0x0000000406067c20 */ /* 0x000fe20008400000 */
[----:B------:R-:W-:Y:S01]  /*31d0*/  ULDC UR4, c[0x0][0x154] ;  /* 0x0000550000047ab9 */ /* 0x000fe20000000800 */
[-C--:B------:R-:W-:Y:S02]  /*31e0*/  IMAD R0, R3, R12.reuse, RZ ;  /* 0x0000000c03007224 */ /* 0x080fe400078e02ff */
[----:B------:R-:W-:Y:S01]  /*31f0*/  IMAD.MOV.U32 R3, RZ, RZ, R19 ;  /* 0x000000ffff037224 */ /* 0x000fe200078e0013 */
[----:B------:R-:W2:Y:S01]  /*3200*/  LDC R9, c[0x0][0x608] ;  /* 0x00018200ff097b82 */ /* 0x000ea20000000800 */
[----:B------:R-:W3:Y:S01]  /*3210*/  F2I.U32.TRUNC.NTZ R6, R6 ;  /* 0x0000000600067305 */ /* 0x000ee2000020f000 */
[----:B------:R-:W-:-:S04]  /*3220*/  IMAD.WIDE.U32 R2, R5, R12, R2 ;  /* 0x0000000c05027225 */ /* 0x000fc800078e0002 */
[----:B------:R-:W-:Y:S02]  /*3230*/  IMAD R5, R5, R13, R0 ;  /* 0x0000000d05057224 */ /* 0x000fe400078e0200 */
[----:B------:R-:W4:Y:S01]  /*3240*/  LDC R20, c[0x0][0x658] ;  /* 0x00019600ff147b82 */ /* 0x000f220000000800 */
[----:B0-----:R-:W-:Y:S01]  /*3250*/  ISETP.NE.U32.AND P0, PT, R24, RZ, PT ;  /* 0x000000ff1800720c */ /* 0x001fe20003f05070 */
[----:B------:R-:W-:Y:S01]  /*3260*/  IMAD.IADD R3, R3, 0x1, R5 ;  /* 0x0000000103037824 */ /* 0x000fe200078e0205 */
[----:B------:R-:W-:Y:S02]  /*3270*/  I2FP.F32.U32 R5, R15 ;  /* 0x0000000f00057245 */ /* 0x000fe40000201000 */
[----:B------:R-:W-:-:S03]  /*3280*/  ISETP.NE.AND.EX P0, PT, R25, RZ, PT, P0 ;  /* 0x000000ff1900720c */ /* 0x000fc60003f05300 */
[----:B------:R-:W0:Y:S01]  /*3290*/  LDC R7, c[0x0][0x144] ;  /* 0x00005100ff077b82 */ /* 0x000e220000000800 */
[-CC-:B-1----:R-:W-:Y:S01]  /*32a0*/  SHF.R.U32.HI R0, RZ, R4.reuse, R3.reuse ;  /* 0x00000004ff007219 */ /* 0x182fe20000011603 */
[----:B------:R-:W-:Y:S01]  /*32b0*/  FMUL R5, R5, UR4 ;  /* 0x0000000405057c20 */ /* 0x000fe20008400000 */
[----:B------:R-:W-:Y:S01]  /*32c0*/  SHF.R.U64 R11, R2, R4, R3 ;  /* 0x00000004020b7219 */ /* 0x000fe20000001203 */
[----:B---3--:R-:W-:-:S04]  /*32d0*/  IMAD.MOV R6, RZ, RZ, -R6 ;  /* 0x000000ffff067224 */ /* 0x008fc800078e0a06 */
[----:B------:R-:W1:Y:S01]  /*32e0*/  LDC R12, c[0x0][0x148] ;  /* 0x00005200ff0c7b82 */ /* 0x000e620000000800 */
[-CC-:B--2---:R-:W-:Y:S02]  /*32f0*/  SHF.R.U64 R8, R11, R9.reuse, R0.reuse ;  /* 0x000000090b087219 */ /* 0x184fe40000001200 */
[----:B------:R-:W-:Y:S02]  /*3300*/  SHF.R.U32.HI R3, RZ, R9, R0 ;  /* 0x00000009ff037219 */ /* 0x000fe40000011600 */
[----:B------:R2:W3:Y:S03]  /*3310*/  F2I.U32.TRUNC.NTZ R0, R5 ;  /* 0x0000000500007305 */ /* 0x0004e6000020f000 */
[----:B------:R-:W1:Y:S01]  /*3320*/  LDC R21, c[0x0][0x648] ;  /* 0x00019200ff157b82 */ /* 0x000e620000000800 */
[-CC-:B----4-:R-:W-:Y:S02]  /*3330*/  SHF.R.U64 R10, R8, R20.reuse, R3.reuse ;  /* 0x00000014080a7219 */ /* 0x190fe40000001203 */
[----:B------:R-:W-:-:S03]  /*3340*/  SHF.R.U32.HI R3, RZ, R20, R3 ;  /* 0x00000014ff037219 */ /* 0x000fc60000011603 */
[----:B------:R-:W-:Y:S02]  /*3350*/  IMAD.MOV.U32 R2, RZ, RZ, R10 ;  /* 0x000000ffff027224 */ /* 0x000fe400078e000a */
[----:B------:R-:W4:Y:S01]  /*3360*/  LDC R32, c[0x0][0x638] ;  /* 0x00018e00ff207b82 */ /* 0x000f220000000800 */
[----:B0-----:R-:W-:-:S07]  /*3370*/  IMAD R13, R7, R6, R14 ;  /* 0x00000006070d7224 */ /* 0x001fce00078e020e */
[----:B------:R-:W0:Y:S08]  /*3380*/  LDC R33, c[0x0][0x610] ;  /* 0x00018400ff217b82 */ /* 0x000e300000000800 */
[----:B------:R-:W0:Y:S01]  /*3390*/  LDC R34, c[0x0][0x600] ;  /* 0x00018000ff227b82 */ /* 0x000e220000000800 */
[----:B-123--:R-:W-:Y:S05]  /*33a0*/  @!P0 BRA `(.L_x_46) ;  /* 0x0000000000288947 */ /* 0x00efea0003800000 */
[----:B------:R-:W1:Y:S02]  /*33b0*/  LDC R7, c[0x0][0x64c] ;  /* 0x00019300ff077b82 */ /* 0x000e640000000800 */
[----:B-1----:R-:W-:-:S05]  /*33c0*/  IADD3 R7, P0, R10, R7, RZ ;  /* 0x000000070a077210 */ /* 0x002fca0007f1e0ff */
        /* <DEDUP_REMOVED lines=8> */
.L_x_46:
[----:B------:R-:W-:Y:S01]  /*3450*/  ISETP.NE.AND P0, PT, R23, 0x1, PT ;  /* 0x000000011700780c */ /* 0x000fe20003f05270 */
[----:B------:R-:W-:Y:S01]  /*3460*/  IMAD.MOV R4, RZ, RZ, -R0 ;  /* 0x000000ffff047224 */ /* 0x000fe200078e0a00 */
[----:B------:R-:W-:Y:S02]  /*3470*/  SHF.R.U64 R2, R2, R21, R3 ;  /* 0x0000001502027219 */ /* 0x000fe40000001203 */
[----:B------:R-:W-:Y:S02]  /*3480*/  LOP3.LUT R0, R8, R45, RZ, 0xc0, !PT ;  /* 0x0000002d08007212 */ /* 0x000fe400078ec0ff */
[----:B------:R-:W-:Y:S01]  /*3490*/  LOP3.LUT R11, R11, R44, RZ, 0xc0, !PT ;  /* 0x0000002c0b0b7212 */ /* 0x000fe200078ec0ff */
[----:B------:R-:W-:Y:S02]  /*34a0*/  IMAD.MOV R3, RZ, RZ, -R2 ;  /* 0x000000ffff037224 */ /* 0x000fe400078e0a02 */
[----:B------:R-:W-:Y:S02]  /*34b0*/  IMAD R24, R31, R2, R0 ;  /* 0x000000021f187224 */ /* 0x000fe400078e0200 */
[----:B----4-:R-:W-:-:S02]  /*34c0*/  IMAD R0, R3, R32, R10 ;  /* 0x0000002003007224 */ /* 0x010fc400078e020a */
[----:B------:R-:W-:Y:S02]  /*34d0*/  @P0 IMAD R13, R12, R4, R15 ;  /* 0x000000040c0d0224 */ /* 0x000fe400078e020f */
[----:B0-----:R-:W-:Y:S02]  /*34e0*/  IMAD R3, R0, R34, R11 ;  /* 0x0000002200037224 */ /* 0x001fe400078e020b */
[----:B------:R-:W-:Y:S02]  /*34f0*/  IMAD R24, R24, R33, R13 ;  /* 0x0000002118187224 */ /* 0x000fe400078e020d */
[----:B------:R-:W-:-:S03]  /*3500*/  IMAD.MOV.U32 R2, RZ, RZ, 0x1 ;  /* 0x00000001ff027424 */ /* 0x000fc600078e00ff */
[----:B------:R-:W-:Y:S02]  /*3510*/  SEL R25, R3, R24, !P0 ;  /* 0x0000001803197207 */ /* 0x000fe40004000000 */
[----:B------:R-:W-:Y:S02]  /*3520*/  PRMT R0, R2, 0x7610, R0 ;  /* 0x0000761002007816 */ /* 0x000fe40000000000 */
[----:B------:R-:W-:-:S07]  /*3530*/  SEL R24, R24, R3, !P0 ;  /* 0x0000000318187207 */ /* 0x000fce0004000000 */
.L_x_44:
[----:B------:R-:W-:Y:S01]  /*3540*/  LOP3.LUT P0, RZ, R0, 0xff, RZ, 0xc0, !PT ;  /* 0x000000ff00ff7812 */ /* 0x000fe2000780c0ff */
[----:B------:R-:W-:Y:S01]  /*3550*/  UIMAD.WIDE.U32 UR4, UR38, 0x51eb851f, URZ ;  /* 0x51eb851f260478a5 */ /* 0x000fe2000f8e003f */
[----:B------:R-:W-:-:S03]  /*3560*/  LOP3.LUT R53, R53, 0x1, RZ, 0x3c, !PT ;  /* 0x0000000135357812 */ /* 0x000fc600078e3cff */
[----:B------:R-:W-:-:S04]  /*3570*/  USHF.R.U32.HI UR4, URZ, 0x4, UR5 ;  /* 0x000000043f047899 */ /* 0x000fc80008011605 */
[----:B------:R-:W-:-:S04]  /*3580*/  UIMAD UR38, UR4, -0x32, UR38 ;  /* 0xffffffce042678a4 */ /* 0x000fc8000f8e0226 */
[----:B------:R-:W-:Y:S08]  /*3590*/  @P0 BRA `(.L_x_47) ;  /* 0xffffffe800140947 */ /* 0x000ff0000383ffff */
[----:B------:R-:W-:Y:S05]  /*35a0*/  EXIT ;  /* 0x000000000000794d */ /* 0x000fea0003800000 */
.L_x_18:
[----:B------:R-:W-:-:S08]  /*35b0*/  ISETP.NE.AND P0, PT, R7, RZ, PT ;  /* 0x000000ff0700720c */ /* 0x000fd00003f05270 */
[----:B--2--5:R-:W0:-:S00]  /*35c0*/  USETMAXREG.DEALLOC.CTAPOOL 0x28 ;  /* 0x00000028000079c8 */ /* 0x024e0000080e0500 */
[----:B------:R-:W-:Y:S05]  /*35d0*/  @P0 EXIT ;  /* 0x000000000000094d */ /* 0x000fea0003800000 */
[----:B0-----:R-:W-:Y:S01]  /*35e0*/  LOP3.LUT P0, RZ, R8, 0xff, RZ, 0xc0, !PT ;  /* 0x000000ff08ff7812 */ /* 0x001fe2000780c0ff */
[----:B------:R-:W-:Y:S02]  /*35f0*/  IMAD.MOV.U32 R6, RZ, RZ, 0x1 ;  /* 0x00000001ff067424 */ /* 0x000fe400078e00ff */
[----:B------:R-:W-:-:S10]  /*3600*/  IMAD.MOV.U32 R7, RZ, RZ, RZ ;  /* 0x000000ffff077224 */ /* 0x000fd400078e00ff */
[----:B------:R-:W-:Y:S05]  /*3610*/  @!P0 BRA `(.L_x_48) ;  /* 0x0000000c00308947 */ /* 0x000fea0003800000 */
[----:B------:R-:W0:Y:S01]  /*3620*/  S2R R11, SR_CgaCtaId ;  /* 0x00000000000b7919 */ /* 0x000e220000008800 */
[----:B------:R-:W-:Y:S01]  /*3630*/  LOP3.LUT P0, RZ, R2, 0x1f, RZ, 0xc0, !PT ;  /* 0x0000001f02ff7812 */ /* 0x000fe2000780c0ff */
[----:B------:R-:W-:Y:S01]  /*3640*/  ULDC UR5, c[0x0][0x658] ;  /* 0x0001960000057ab9 */ /* 0x000fe20000000800 */
[----:B------:R-:W-:Y:S01]  /*3650*/  UMOV UR6, 0xffffffff ;  /* 0xffffffff00067882 */ /* 0x000fe20000000000 */
[----:B------:R-:W-:Y:S01]  /*3660*/  BSSY B0, `(.L_x_48) ;  /* 0x00000c7000007945 */ /* 0x000fe20003800000 */
[----:B------:R-:W-:Y:S01]  /*3670*/  USHF.L.U32 UR6, UR6, UR5, URZ ;  /* 0x0000000506067299 */ /* 0x000fe2000800063f */
[C---:B------:R-:W-:Y:S01]  /*3680*/  ISETP.NE.AND P2, PT, R3.reuse, RZ, PT ;  /* 0x000000ff0300720c */ /* 0x040fe20003f45270 */
[----:B------:R-:W-:Y:S01]  /*3690*/  IMAD.MOV.U32 R9, RZ, RZ, 0x1 ;  /* 0x00000001ff097424 */ /* 0x000fe200078e00ff */
[----:B------:R-:W-:Y:S01]  /*36a0*/  ISETP.NE.OR P0, PT, R3, RZ, !P0 ;  /* 0x000000ff0300720c */ /* 0x000fe20004705670 */
[----:B------:R-:W-:Y:S01]  /*36b0*/  IMAD.MOV.U32 R6, RZ, RZ, 0x1 ;  /* 0x00000001ff067424 */ /* 0x000fe200078e00ff */
[----:B------:R-:W-:Y:S01]  /*36c0*/  LOP3.LUT R8, R18, 0x2, RZ, 0xfc, !PT ;  /* 0x0000000212087812 */ /* 0x000fe200078efcff */
[----:B------:R-:W-:Y:S01]  /*36d0*/  IMAD.MOV.U32 R7, RZ, RZ, RZ ;  /* 0x000000ffff077224 */ /* 0x000fe200078e00ff */
[----:B------:R-:W-:Y:S01]  /*36e0*/  ULDC UR4, c[0x0][0x600] ;  /* 0x0001800000047ab9 */ /* 0x000fe20000000800 */
[----:B------:R-:W-:Y:S01]  /*36f0*/  UMOV UR7, 0x1 ;  /* 0x0000000100077882 */ /* 0x000fe20000000000 */
[----:B------:R-:W-:-:S02]  /*3700*/  UIADD3 UR19, UR40, 0x1, URZ ;  /* 0x0000000128137890 */ /* 0x000fc4000fffe03f */
[----:B------:R-:W-:Y:S02]  /*3710*/  UIADD3 UR15, UR4, -0x1, URZ ;  /* 0xffffffff040f7890 */ /* 0x000fe4000fffe03f */
[----:B------:R-:W-:Y:S02]  /*3720*/  USHF.L.U32 UR17, UR7, UR5, URZ ;  /* 0x0000000507117299 */ /* 0x000fe4000800063f */
[----:B------:R-:W-:Y:S01]  /*3730*/  ULOP3.LUT UR16, URZ, UR6, URZ, 0x33, !UPT ;  /* 0x000000063f107292 */ /* 0x000fe2000f8e333f */
[----:B------:R-:W-:Y:S01]  /*3740*/  ULDC.64 UR20, c[0x0][0x198] ;  /* 0x0000660000147ab9 */ /* 0x000fe20000000a00 */
[C---:B0-----:R-:W-:Y:S02]  /*3750*/  IMAD.SHL.U32 R10, R11.reuse, 0x4, RZ ;  /* 0x000000040b0a7824 */ /* 0x041fe400078e00ff */
[----:B------:R-:W-:-:S03]  /*3760*/  IMAD.SHL.U32 R11, R11, 0x80, RZ ;  /* 0x000000800b0b7824 */ /* 0x000fc600078e00ff */
[----:B------:R-:W-:Y:S02]  /*3770*/  LOP3.LUT R10, R10, 0x4, RZ, 0xc0, !PT ;  /* 0x000000040a0a7812 */ /* 0x000fe400078ec0ff */
[----:B------:R-:W-:-:S07]  /*3780*/  LOP3.LUT R11, R11, 0x80, RZ, 0xc0, !PT ;  /* 0x000000800b0b7812 */ /* 0x000fce00078ec0ff */
.L_x_60:
[----:B------:R-:W-:-:S03]  /*3790*/  UMOV UR4, 0xffffffff ;  /* 0xffffffff00047882 */ /* 0x000fc60000000000 */
[----:B------:R-:W-:Y:S05]  /*37a0*/  BRA.DIV UR4, `(.L_x_49) ;  /* 0x0000002a04607947 */ /* 0x000fea000b800000 */
[----:B------:R-:W-:-:S13]  /*37b0*/  ELECT P6, URZ, PT ;  /* 0x00000000003f782f */ /* 0x000fda00038c0000 */
.L_x_119:
[----:B------:R-:W0:Y:S01]  /*37c0*/  LDC R2, c[0x0][0x28c] ;  /* 0x0000a300ff027b82 */ /* 0x000e220000000800 */
[----:B------:R-:W-:Y:S01]  /*37d0*/  BSSY B1, `(.L_x_50) ;  /* 0x0000039000017945 */ /* 0x000fe20003800000 */
[----:B0-----:R-:W-:-:S13]  /*37e0*/  ISETP.LT.OR P6, PT, R2, 0x1, !P6 ;  /* 0x000000010200780c */ /* 0x001fda00077c1670 */
[----:B------:R-:W-:Y:S05]  /*37f0*/  @P6 BRA `(.L_x_51) ;  /* 0x0000000000d86947 */ /* 0x000fea0003800000 */
[----:B------:R-:W-:Y:S02]  /*3800*/  IMAD R25, R25, 0x8, R10 ;  /* 0x0000000819197824 */ /* 0x000fe400078e020a */
[----:B------:R-:W-:Y:S02]  /*3810*/  IMAD.SHL.U32 R24, R24, 0x40, RZ ;  /* 0x0000004018187824 */ /* 0x000fe400078e00ff */
[----:B------:R-:W-:Y:S02]  /*3820*/  IMAD.MOV.U32 R14, RZ, RZ, RZ ;  /* 0x000000ffff0e7224 */ /* 0x000fe400078e00ff */
[----:B------:R-:W-:Y:S02]  /*3830*/  IMAD.U32 R15, RZ, RZ, UR19 ;  /* 0x00000013ff0f7e24 */ /* 0x000fe4000f8e00ff */
[----:B------:R-:W-:Y:S02]  /*3840*/  IMAD.MOV.U32 R2, RZ, RZ, R6 ;  /* 0x000000ffff027224 */ /* 0x000fe400078e0006 */
[----:B------:R-:W-:-:S07]  /*3850*/  IMAD.MOV.U32 R4, RZ, RZ, R7 ;  /* 0x000000ffff047224 */ /* 0x000fce00078e0007 */
.L_x_55:
[----:B------:R-:W0:Y:S01]  /*3860*/  S2R R12, SR_CgaCtaId ;  /* 0x00000000000c7919 */ /* 0x000e220000008800 */
[----:B------:R-:W-:Y:S01]  /*3870*/  MOV R3, 0x400 ;  /* 0x0000040000037802 */ /* 0x000fe20000000f00 */
[----:B------:R-:W1:Y:S03]  /*3880*/  @!P2 LDC R5, c[0x0][0x500] ;  /* 0x00014000ff05ab82 */ /* 0x000e660000000800 */
[----:B0-----:R-:W-:Y:S02]  /*3890*/  LEA R13, R12, R3, 0x18 ;  /* 0x000000030c0d7211 */ /* 0x001fe400078ec0ff */
[----:B------:R-:W-:-:S03]  /*38a0*/  SHF.L.U32 R3, R2, 0x1f, RZ ;  /* 0x0000001f02037819 */ /* 0x000fc600000006ff */
[----:B------:R-:W-:-:S04]  /*38b0*/  IMAD R12, R4, 0x8, R13 ;  /* 0x00000008040c7824 */ /* 0x000fc800078e020d */
[----:B------:R-:W0:Y:S02]  /*38c0*/  SYNCS.PHASECHK.TRANS64.TRYWAIT P1, [R12+URZ+0x190], R3 ;  /* 0x000190030c0075a7 */ /* 0x000e24000802017f */
[----:B01----:R-:W-:Y:S05]  /*38d0*/  @!P1 BRA `(.L_x_52) ;  /* 0x0000002800349947 */ /* 0x003fea0003800000 */
.L_x_120:
[----:B0-----:R-:W-:Y:S01]  /*38e0*/  PRMT R3, R8, 0x9910, RZ ;  /* 0x0000991008037816 */ /* 0x001fe200000000ff */
[----:B------:R0:W-:Y:S03]  /*38f0*/  @!P2 SYNCS.ARRIVE.TRANS64 RZ, [R12+URZ], R5 ;  /* 0x000000050cffa9a7 */ /* 0x0001e6000800003f */
[----:B------:R-:W-:-:S13]  /*3900*/  ISETP.NE.AND P1, PT, R3, 0x2, PT ;  /* 0x000000020300780c */ /* 0x000fda0003f25270 */
[----:B0-----:R-:W-:Y:S05]  /*3910*/  @P1 BRA `(.L_x_53) ;  /* 0x0000000000041947 */ /* 0x001fea0003800000 */
[----:B------:R-:W-:Y:S01]  /*3920*/  BPT.TRAP 0x1 ;  /* 0x000000040000795c */ /* 0x000fe20000300000 */
.L_x_53:
[----:B------:R-:W-:Y:S05]  /*3930*/  @P0 BRA `(.L_x_54) ;  /* 0x0000000000040947 */ /* 0x000fea0003800000 */
[----:B------:R-:W-:Y:S01]  /*3940*/  BPT.TRAP 0x1 ;  /* 0x000000040000795c */ /* 0x000fe20000300000 */
.L_x_54:
[----:B------:R-:W-:Y:S01]  /*3950*/  IMAD R3, R4, 0x100, R11 ;  /* 0x0000010004037824 */ /* 0x000fe200078e020b */
[----:B------:R-:W-:Y:S01]  /*3960*/  R2UR UR9, R12 ;  /* 0x000000000c0972ca */ /* 0x000fe200000e0000 */
[--C-:B------:R-:W-:Y:S01]  /*3970*/  IMAD R5, R4, 0x1000, R13.reuse ;  /* 0x0000100004057824 */ /* 0x100fe200078e020d */
[----:B------:R-:W-:Y:S01]  /*3980*/  UIADD3 UR4, UP0, UR20, 0xf0, URZ ;  /* 0x000000f014047890 */ /* 0x000fe2000ff1e03f */
[----:B------:R-:W-:Y:S01]  /*3990*/  IMAD R3, R3, 0x2, R13 ;  /* 0x0000000203037824 */ /* 0x000fe200078e020d */
[----:B------:R-:W-:Y:S01]  /*39a0*/  R2UR UR11, R24 ;  /* 0x00000000180b72ca */ /* 0x000fe200000e0000 */
[----:B------:R-:W-:Y:S01]  /*39b0*/  VIADD R15, R15, 0xffffffff ;  /* 0xffffffff0f0f7836 */ /* 0x000fe20000000000 */
[----:B------:R-:W-:Y:S01]  /*39c0*/  R2UR UR5, R5 ;  /* 0x00000000050572ca */ /* 0x000fe200000e0000 */
[----:B------:R-:W-:Y:S01]  /*39d0*/  UIADD3 UR22, UP1, UR20, 0x1f0, URZ ;  /* 0x000001f014167890 */ /* 0x000fe2000ff3e03f */
[----:B------:R-:W-:Y:S01]  /*39e0*/  R2UR UR8, R3 ;  /* 0x00000000030872ca */ /* 0x000fe200000e0000 */
[----:B------:R-:W-:Y:S01]  /*39f0*/  VIADD R4, R4, 0x1 ;  /* 0x0000000104047836 */ /* 0x000fe20000000000 */
[----:B------:R-:W-:Y:S01]  /*3a00*/  R2UR UR10, R14 ;  /* 0x000000000e0a72ca */ /* 0x000fe200000e0000 */
[----:B------:R-:W-:Y:S01]  /*3a10*/  UIADD3.X UR23, URZ, UR21, URZ, UP1, !UPT ;  /* 0x000000153f177290 */ /* 0x000fe20008ffe43f */
[----:B------:R-:W-:Y:S01]  /*3a20*/  R2UR UR12, R27 ;  /* 0x000000001b0c72ca */ /* 0x000fe200000e0000 */
[----:B------:R-:W-:Y:S01]  /*3a30*/  UMOV UR6, 0x0 ;  /* 0x0000000000067882 */ /* 0x000fe20000000000 */
[----:B------:R-:W-:Y:S01]  /*3a40*/  R2UR UR18, R25 ;  /* 0x00000000191272ca */ /* 0x000fe200000e0000 */
[----:B------:R-:W-:Y:S01]  /*3a50*/  UMOV UR7, 0x10000000 ;  /* 0x1000000000077882 */ /* 0x000fe20000000000 */
[----:B------:R-:W-:Y:S01]  /*3a60*/  ISETP.GT.AND P3, PT, R15, 0x1, PT ;  /* 0x000000010f00780c */ /* 0x000fe20003f64270 */
[----:B------:R-:W-:Y:S01]  /*3a70*/  UMOV UR24, 0x30000 ;  /* 0x0003000000187882 */ /* 0x000fe20000000000 */
[----:B------:R-:W-:Y:S01]  /*3a80*/  ISETP.NE.AND P1, PT, R4, 0x32, PT ;  /* 0x000000320400780c */ /* 0x000fe20003f25270 */
[----:B------:R-:W-:Y:S01]  /*3a90*/  UIADD3 UR13, UR5, 0x400, URZ ;  /* 0x00000400050d7890 */ /* 0x000fe2000fffe03f */
[----:B------:R-:W-:Y:S01]  /*3aa0*/  VIADD R14, R14, 0x20 ;  /* 0x000000200e0e7836 */ /* 0x000fe20000000000 */
[----:B------:R-:W-:Y:S01]  /*3ab0*/  UIADD3.X UR5, URZ, UR21, URZ, UP0, !UPT ;  /* 0x000000153f057290 */ /* 0x000fe200087fe43f */
[----:B------:R-:W-:Y:S01]  /*3ac0*/  SEL R3, RZ, 0x1, P1 ;  /* 0x00000001ff037807 */ /* 0x000fe20000800000 */
[----:B------:R-:W-:Y:S01]  /*3ad0*/  UIADD3 UR14, UR8, 0x32400, URZ ;  /* 0x00032400080e7890 */ /* 0x000fe2000fffe03f */
[----:B------:R-:W-:-:S02]  /*3ae0*/  SEL R4, R4, RZ, P1 ;  /* 0x000000ff04047207 */ /* 0x000fc40000800000 */
[----:B------:R-:W-:Y:S01]  /*3af0*/  UMOV UR8, UR13 ;  /* 0x0000000d00087c82 */ /* 0x000fe20008000000 */
[----:B------:R-:W-:-:S03]  /*3b00*/  LOP3.LUT R2, R2, R3, RZ, 0x3c, !PT ;  /* 0x0000000302027212 */ /* 0x000fc600078e3cff */
[----:B------:R0:W-:Y:S02]  /*3b10*/  UTMALDG.3D [UR8], [UR4], desc[UR6] ;  /* 0x00000608040075b4 */ /* 0x0001e40008011000 */
[----:B0-----:R-:W-:Y:S01]  /*3b20*/  UMOV UR8, UR14 ;  /* 0x0000000e00087c82 */ /* 0x001fe20008000000 */
[----:B------:R-:W-:Y:S02]  /*3b30*/  UMOV UR11, UR18 ;  /* 0x00000012000b7c82 */ /* 0x000fe40008000000 */
[----:B------:R0:W-:Y:S02]  /*3b40*/  UTMALDG.3D.MULTICAST [UR8], [UR22], UR24, desc[UR6] ;  /* 0x00000608160073b4 */ /* 0x0001e40008011818 */
[----:B0-----:R-:W-:Y:S05]  /*3b50*/  @P3 BRA `(.L_x_55) ;  /* 0xfffffffc00403947 */ /* 0x001fea000383ffff */
.L_x_51:
[----:B------:R-:W-:Y:S05]  /*3b60*/  BSYNC B1 ;  /* 0x0000000000017941 */ /* 0x000fea0003800000 */
.L_x_50:
[----:B------:R-:W-:Y:S01]  /*3b70*/  LOP3.LUT P4, RZ, R9, 0xff, RZ, 0xc0, !PT ;  /* 0x000000ff09ff7812 */ /* 0x000fe2000788c0ff */
[----:B------:R-:W-:Y:S01]  /*3b80*/  VIADD R4, R7, UR40 ;  /* 0x0000002807047c36 */ /* 0x000fe20008000000 */
[----:B------:R-:W-:Y:S01]  /*3b90*/  ULDC.64 UR4, c[0x0][0x650] ;  /* 0x0001940000047ab9 */ /* 0x000fe20000000a00 */
[----:B------:R-:W-:Y:S01]  /*3ba0*/  IMAD.U32 R7, RZ, RZ, UR40 ;  /* 0x00000028ff077e24 */ /* 0x000fe2000f8e00ff */
[----:B------:R-:W-:Y:S01]  /*3bb0*/  UISETP.GE.U32.AND UP0, UPT, UR40, 0x32, UPT ;  /* 0x000000322800788c */ /* 0x000fe2000bf06070 */
[----:B------:R-:W-:Y:S01]  /*3bc0*/  BSSY B1, `(.L_x_56) ;  /* 0x000006e000017945 */ /* 0x000fe20003800000 */
[----:B------:R-:W-:Y:S01]  /*3bd0*/  ISETP.GT.U32.AND P1, PT, R4, 0x31, PT ;  /* 0x000000310400780c */ /* 0x000fe20003f24070 */
[----:B------:R-:W-:Y:S01]  /*3be0*/  IMAD.MOV.U32 R24, RZ, RZ, -0x1 ;  /* 0xffffffffff187424 */ /* 0x000fe200078e00ff */
[----:B------:R-:W-:Y:S01]  /*3bf0*/  PRMT R9, RZ, 0x7610, R9 ;  /* 0x00007610ff097816 */ /* 0x000fe20000000009 */
[----:B------:R-:W-:Y:S01]  /*3c00*/  IMAD.MOV.U32 R25, RZ, RZ, -0x1 ;  /* 0xffffffffff197424 */ /* 0x000fe200078e00ff */
[----:B------:R-:W-:Y:S01]  /*3c10*/  ISETP.LT.U32.AND P1, PT, R7, 0x32, P1 ;  /* 0x000000320700780c */ /* 0x000fe20000f21070 */
[----:B------:R-:W-:Y:S01]  /*3c20*/  IMAD.MOV.U32 R27, RZ, RZ, -0x1 ;  /* 0xffffffffff1b7424 */ /* 0x000fe200078e00ff */
[----:B------:R-:W-:Y:S01]  /*3c30*/  PLOP3.LUT P3, PT, PT, PT, UP0, 0x80, 0x0 ;  /* 0x000000000000781c */ /* 0x000fe20003f6f008 */
[----:B------:R-:W0:Y:S01]  /*3c40*/  @P4 S2R R3, SR_CgaCtaId ;  /* 0x0000000000034919 */ /* 0x000e220000008800 */
[----:B------:R-:W-:-:S04]  /*3c50*/  @P4 MOV R2, 0x400 ;  /* 0x0000040000024802 */ /* 0x000fc80000000f00 */
[----:B0-----:R-:W-:Y:S01]  /*3c60*/  @P4 LEA R5, R3, R2, 0x18 ;  /* 0x0000000203054211 */ /* 0x001fe200078ec0ff */
[----:B------:R-:W-:-:S03]  /*3c70*/  IMAD.WIDE.U32 R2, R4, 0x51eb851f, RZ ;  /* 0x51eb851f04027825 */ /* 0x000fc600078e00ff */
[----:B------:R0:W-:Y:S01]  /*3c80*/  @P4 SYNCS.ARRIVE.TRANS64.A1T0 RZ, [R5+URZ+0x358], RZ ;  /* 0x000358ff05ff49a7 */ /* 0x0001e2000810003f */
[----:B------:R-:W-:Y:S02]  /*3c90*/  IADD3 R22, P4, R22, R16, RZ ;  /* 0x0000001016167210 */ /* 0x000fe40007f9e0ff */
[----:B------:R-:W-:-:S03]  /*3ca0*/  PRMT R2, RZ, 0x7610, R2 ;  /* 0x00007610ff027816 */ /* 0x000fc60000000002 */
[----:B------:R-:W-:Y:S01]  /*3cb0*/  IMAD.X R19, R19, 0x1, R0, P4 ;  /* 0x0000000113137824 */ /* 0x000fe200020e0600 */
[----:B0-----:R-:W-:Y:S02]  /*3cc0*/  SHF.R.U32.HI R5, RZ, 0x4, R3 ;  /* 0x00000004ff057819 */ /* 0x001fe40000011603 */
[----:B------:R-:W-:Y:S02]  /*3cd0*/  SEL R3, RZ, 0x1, !P1 ;  /* 0x00000001ff037807 */ /* 0x000fe40004800000 */
[----:B------:R-:W-:Y:S01]  /*3ce0*/  ISETP.GE.U32.AND P1, PT, R22, UR4, PT ;  /* 0x0000000416007c0c */ /* 0x000fe2000bf26070 */
[----:B------:R-:W-:Y:S01]  /*3cf0*/  IMAD R7, R5, -0x32, R4 ;  /* 0xffffffce05077824 */ /* 0x000fe200078e0204 */
[----:B------:R-:W-:Y:S02]  /*3d00*/  LOP3.LUT R6, R6, R3, RZ, 0x3c, !PT ;  /* 0x0000000306067212 */ /* 0x000fe400078e3cff */
[----:B------:R-:W-:Y:S02]  /*3d10*/  ISETP.GE.U32.AND.EX P1, PT, R19, UR5, PT, P1 ;  /* 0x0000000513007c0c */ /* 0x000fe4000bf26110 */
[----:B------:R-:W-:-:S11]  /*3d20*/  @P3 LOP3.LUT R6, R6, 0x1, R5, 0x78, !PT ;  /* 0x0000000106063812 */ /* 0x000fd600078e7805 */
[----:B------:R-:W-:Y:S05]  /*3d30*/  @P1 BRA `(.L_x_57) ;  /* 0x0000000400581947 */ /* 0x000fea0003800000 */
[----:B------:R-:W0:Y:S01]  /*3d40*/  S2R R12, SR_CTAID.X ;  /* 0x00000000000c7919 */ /* 0x000e220000002500 */
[----:B------:R-:W-:Y:S01]  /*3d50*/  ULDC.64 UR4, c[0x0][0x628] ;  /* 0x00018a0000047ab9 */ /* 0x000fe20000000a00 */
[----:B------:R-:W-:Y:S01]  /*3d60*/  ULDC UR7, c[0x0][0x630] ;  /* 0x00018c0000077ab9 */ /* 0x000fe20000000800 */
[----:B------:R-:W-:Y:S01]  /*3d70*/  ISETP.NE.U32.AND P1, PT, RZ, UR4, PT ;  /* 0x00000004ff007c0c */ /* 0x000fe2000bf25070 */
[----:B------:R-:W1:Y:S01]  /*3d80*/  S2R R13, SR_CTAID.Y ;  /* 0x00000000000d7919 */ /* 0x000e620000002600 */
[----:B------:R-:W-:Y:S01]  /*3d90*/  ULDC UR8, c[0x0][0x150] ;  /* 0x0000540000087ab9 */ /* 0x000fe20000000800 */
[----:B------:R-:W-:Y:S01]  /*3da0*/  IMAD.MOV.U32 R2, RZ, RZ, R22 ;  /* 0x000000ffff027224 */ /* 0x000fe200078e0016 */
[----:B------:R-:W-:Y:S01]  /*3db0*/  ISETP.NE.AND.EX P1, PT, RZ, UR5, PT, P1 ;  /* 0x00000005ff007c0c */ /* 0x000fe2000bf25310 */
[----:B------:R-:W-:Y:S01]  /*3dc0*/  IMAD.MOV.U32 R3, RZ, RZ, R19 ;  /* 0x000000ffff037224 */ /* 0x000fe200078e0013 */
[----:B0-----:R-:W-:-:S11]  /*3dd0*/  I2FP.F32.U32 R14, R12 ;  /* 0x0000000c000e7245 */ /* 0x001fd60000201000 */
[----:B------:R-:W-:Y:S05]  /*3de0*/  @!P1 BRA `(.L_x_58) ;  /* 0x0000000000289947 */ /* 0x000fea0003800000 */
[----:B------:R-:W-:Y:S02]  /*3df0*/  ULDC UR6, c[0x0][0x634] ;  /* 0x00018d0000067ab9 */ /* 0x000fe40000000800 */
[----:B------:R-:W-:-:S05]  /*3e00*/  IADD3 R3, P1, R22, UR6, RZ ;  /* 0x0000000616037c10 */ /* 0x000fca000ff3e0ff */
[----:B------:R-:W-:-:S04]  /*3e10*/  IMAD.X R15, RZ, RZ, R19, P1 ;  /* 0x000000ffff0f7224 */ /* 0x000fc800008e0613 */
[----:B------:R-:W-:-:S04]  /*3e20*/  IMAD.WIDE.U32 R4, R15, UR4, RZ ;  /* 0x000000040f047c25 */ /* 0x000fc8000f8e00ff */
[----:B------:R-:W-:-:S04]  /*3e30*/  IMAD.WIDE.U32 R4, P1, R3, UR5, R4 ;  /* 0x0000000503047c25 */ /* 0x000fc8000f820004 */
[----:B------:R-:W-:-:S04]  /*3e40*/  IMAD.WIDE.U32 R2, R3, UR4, RZ ;  /* 0x0000000403027c25 */ /* 0x000fc8000f8e00ff */
[----:B------:R-:W-:Y:S01]  /*3e50*/  IMAD.MOV.U32 R2, RZ, RZ, R5 ;  /* 0x000000ffff027224 */ /* 0x000fe200078e0005 */
[----:B------:R-:W-:Y:S01]  /*3e60*/  IADD3 RZ, P3, R3, R4, RZ ;  /* 0x0000000403ff7210 */ /* 0x000fe20007f7e0ff */
[----:B------:R-:W-:-:S04]  /*3e70*/  IMAD.X R3, RZ, RZ, RZ, P1 ;  /* 0x000000ffff037224 */ /* 0x000fc800008e06ff */
[----:B------:R-:W-:-:S08]  /*3e80*/  IMAD.WIDE.U32.X R2, R15, UR5, R2, P3 ;  /* 0x000000050f027c25 */ /* 0x000fd000098e0402 */
.L_x_58:
[--C-:B------:R-:W-:Y:S01]  /*3e90*/  SHF.R.U64 R27, R2, UR7, R3.reuse ;  /* 0x00000007021b7c19 */ /* 0x100fe20008001203 */
[----:B------:R-:W-:Y:S01]  /*3ea0*/  FMUL R14, R14, UR8 ;  /* 0x000000080e0e7c20 */ /* 0x000fe20008400000 */
[----:B------:R-:W-:Y:S01]  /*3eb0*/  SHF.R.U32.HI R2, RZ, UR7, R3 ;  /* 0x00000007ff027c19 */ /* 0x000fe20008011603 */
[----:B------:R-:W0:Y:S01]  /*3ec0*/  LDC R21, c[0x0][0x144] ;  /* 0x00005100ff157b82 */ /* 0x000e220000000800 */
[----:B------:R-:W-:Y:S01]  /*3ed0*/  IADD3 R15, P1, RZ, -R27, RZ ;  /* 0x8000001bff0f7210 */ /* 0x000fe20007f3e0ff */
[----:B------:R-:W-:Y:S01]  /*3ee0*/  ULDC UR6, c[0x0][0x154] ;  /* 0x0000550000067ab9 */ /* 0x000fe20000000800 */
[----:B-1----:R-:W-:Y:S01]  /*3ef0*/  I2FP.F32.U32 R3, R13 ;  /* 0x0000000d00037245 */ /* 0x002fe20000201000 */
[----:B------:R-:W1:Y:S01]  /*3f00*/  F2I.U32.TRUNC.NTZ R14, R14 ;  /* 0x0000000e000e7305 */ /* 0x000e62000020f000 */
[----:B------:R-:W-:Y:S01]  /*3f10*/  ULDC.64 UR4, c[0x0][0x620] ;  /* 0x0001880000047ab9 */ /* 0x000fe20000000a00 */
[----:B------:R-:W-:Y:S01]  /*3f20*/  IMAD.X R2, RZ, RZ, ~R2, P1 ;  /* 0x000000ffff027224 */ /* 0x000fe200008e0e02 */
[----:B------:R-:W-:Y:S01]  /*3f30*/  ISETP.NE.AND P4, PT, R23, 0x1, PT ;  /* 0x000000011700780c */ /* 0x000fe20003f85270 */
[----:B------:R-:W-:Y:S01]  /*3f40*/  FMUL R4, R3, UR6 ;  /* 0x0000000603047c20 */ /* 0x000fe20008400000 */
[----:B------:R-:W2:Y:S01]  /*3f50*/  LDC R20, c[0x0][0x148] ;  /* 0x00005200ff147b82 */ /* 0x000ea20000000800 */
[----:B------:R-:W-:Y:S01]  /*3f60*/  IMAD R2, R2, UR4, RZ ;  /* 0x0000000402027c24 */ /* 0x000fe2000f8e02ff */
[----:B------:R-:W-:Y:S01]  /*3f70*/  ULDC.64 UR6, c[0x0][0x640] ;  /* 0x0001900000067ab9 */ /* 0x000fe20000000a00 */
[----:B------:R-:W-:Y:S01]  /*3f80*/  IMAD.MOV.U32 R3, RZ, RZ, R19 ;  /* 0x000000ffff037224 */ /* 0x000fe200078e0013 */
[----:B------:R-:W-:Y:S01]  /*3f90*/  ISETP.NE.U32.AND P1, PT, RZ, UR6, PT ;  /* 0x00000006ff007c0c */ /* 0x000fe2000bf25070 */
[----:B------:R-:W3:Y:S01]  /*3fa0*/  F2I.U32.TRUNC.NTZ R4, R4 ;  /* 0x0000000400047305 */ /* 0x000ee2000020f000 */
[----:B------:R-:W-:-:S02]  /*3fb0*/  IMAD R5, R15, UR5, R2 ;  /* 0x000000050f057c24 */ /* 0x000fc4000f8e0202 */
[----:B------:R-:W-:Y:S01]  /*3fc0*/  IMAD.MOV.U32 R2, RZ, RZ, R22 ;  /* 0x000000ffff027224 */ /* 0x000fe200078e0016 */
[----:B------:R-:W-:Y:S01]  /*3fd0*/  ISETP.NE.AND.EX P1, PT, RZ, UR7, PT, P1 ;  /* 0x00000007ff007c0c */ /* 0x000fe2000bf25310 */
[----:B-1----:R-:W-:Y:S02]  /*3fe0*/  IMAD.MOV R14, RZ, RZ, -R14 ;  /* 0x000000ffff0e7224 */ /* 0x002fe400078e0a0e */
[----:B------:R-:W-:Y:S01]  /*3ff0*/  IMAD.WIDE.U32 R2, R15, UR4, R2 ;  /* 0x000000040f027c25 */ /* 0x000fe2000f8e0002 */
[----:B------:R-:W-:-:S03]  /*4000*/  ULDC UR4, c[0x0][0x618] ;  /* 0x0001860000047ab9 */ /* 0x000fc60000000800 */
[----:B------:R-:W-:Y:S02]  /*4010*/  IMAD.IADD R3, R3, 0x1, R5 ;  /* 0x0000000103037824 */ /* 0x000fe400078e0205 */
[----:B0-----:R-:W-:-:S03]  /*4020*/  IMAD R12, R21, R14, R12 ;  /* 0x0000000e150c7224 */ /* 0x001fc600078e020c */
[--C-:B------:R-:W-:Y:S01]  /*4030*/  SHF.R.U64 R14, R2, UR4, R3.reuse ;  /* 0x00000004020e7c19 */ /* 0x100fe20008001203 */
[----:B---3--:R-:W-:Y:S01]  /*4040*/  IMAD.MOV R2, RZ, RZ, -R4 ;  /* 0x000000ffff027224 */ /* 0x008fe200078e0a04 */
[----:B------:R-:W-:Y:S01]  /*4050*/  SHF.R.U32.HI R3, RZ, UR4, R3 ;  /* 0x00000004ff037c19 */ /* 0x000fe20008011603 */
[----:B------:R-:W-:Y:S02]  /*4060*/  ULDC UR4, c[0x0][0x608] ;  /* 0x0001820000047ab9 */ /* 0x000fe40000000800 */
[----:B--2---:R-:W-:Y:S01]  /*4070*/  @P4 IMAD R12, R20, R2, R13 ;  /* 0x00000002140c4224 */ /* 0x004fe200078e020d */
[--C-:B------:R-:W-:Y:S02]  /*4080*/  SHF.R.U64 R20, R14, UR4, R3.reuse ;  /* 0x000000040e147c19 */ /* 0x100fe40008001203 */
[----:B------:R-:W-:Y:S01]  /*4090*/  SHF.R.U32.HI R3, RZ, UR4, R3 ;  /* 0x00000004ff037c19 */ /* 0x000fe20008011603 */
[----:B------:R-:W-:-:S03]  /*40a0*/  ULDC UR4, c[0x0][0x658] ;  /* 0x0001960000047ab9 */ /* 0x000fc60000000800 */
[--C-:B------:R-:W-:Y:S02]  /*40b0*/  SHF.R.U64 R13, R20, UR4, R3.reuse ;  /* 0x00000004140d7c19 */ /* 0x100fe40008001203 */
[----:B------:R-:W-:-:S03]  /*40c0*/  SHF.R.U32.HI R15, RZ, UR4, R3 ;  /* 0x00000004ff0f7c19 */ /* 0x000fc60008011603 */
[----:B------:R-:W-:Y:S02]  /*40d0*/  IMAD.MOV.U32 R4, RZ, RZ, R13 ;  /* 0x000000ffff047224 */ /* 0x000fe400078e000d */
[----:B------:R-:W-:Y:S01]  /*40e0*/  IMAD.MOV.U32 R3, RZ, RZ, R15 ;  /* 0x000000ffff037224 */ /* 0x000fe200078e000f */
[----:B------:R-:W-:Y:S06]  /*40f0*/  @!P1 BRA `(.L_x_59) ;  /* 0x00000000002c9947 */ /* 0x000fec0003800000 */
        /* <DEDUP_REMOVED lines=9> */
[----:B------:R-:W-:-:S04]  /*4190*/  IMAD.WIDE.U32.X R2, R15, UR7, R2, P3 ;  /* 0x000000070f027c25 */ /* 0x000fc800098e0402 */
[----:B------:R-:W-:-:S07]  /*41a0*/  IMAD.MOV.U32 R4, RZ, RZ, R2 ;  /* 0x000000ffff047224 */ /* 0x000fce00078e0002 */
.L_x_59:
[----:B------:R-:W-:Y:S01]  /*41b0*/  ULDC UR4, c[0x0][0x648] ;  /* 0x0001920000047ab9 */ /* 0x000fe20000000800 */
[----:B------:R-:W-:Y:S01]  /*41c0*/  LOP3.LUT R2, R20, UR16, RZ, 0xc0, !PT ;  /* 0x0000001014027c12 */ /* 0x000fe2000f8ec0ff */
[----:B------:R-:W-:Y:S01]  /*41d0*/  ULDC UR5, c[0x0][0x610] ;  /* 0x0001840000057ab9 */ /* 0x000fe20000000800 */
[----:B------:R-:W-:Y:S01]  /*41e0*/  SHF.R.U64 R3, R4, UR4, R3 ;  /* 0x0000000404037c19 */ /* 0x000fe20008001203 */
[----:B------:R-:W-:Y:S01]  /*41f0*/  ULDC UR4, c[0x0][0x638] ;  /* 0x00018e0000047ab9 */ /* 0x000fe20000000800 */
[----:B------:R-:W-:-:S03]  /*4200*/  LOP3.LUT R14, R14, UR15, RZ, 0xc0, !PT ;  /* 0x0000000f0e0e7c12 */ /* 0x000fc6000f8ec0ff */
[----:B------:R-:W-:Y:S02]  /*4210*/  IMAD.MOV R4, RZ, RZ, -R3 ;  /* 0x000000ffff047224 */ /* 0x000fe400078e0a03 */
[----:B------:R-:W-:Y:S02]  /*4220*/  IMAD R3, R3, UR17, R2 ;  /* 0x0000001103037c24 */ /* 0x000fe4000f8e0202 */
[----:B------:R-:W-:Y:S01]  /*4230*/  IMAD R13, R4, UR4, R13 ;  /* 0x00000004040d7c24 */ /* 0x000fe2000f8e020d */
[----:B------:R-:W-:Y:S01]  /*4240*/  ULDC UR4, c[0x0][0x600] ;  /* 0x0001800000047ab9 */ /* 0x000fe20000000800 */
[----:B------:R-:W-:Y:S02]  /*4250*/  IMAD R12, R3, UR5, R12 ;  /* 0x00000005030c7c24 */ /* 0x000fe4000f8e020c */
[----:B------:R-:W-:Y:S02]  /*4260*/  IMAD R13, R13, UR4, R14 ;  /* 0x000000040d0d7c24 */ /* 0x000fe4000f8e020e */
[----:B------:R-:W-:-:S03]  /*4270*/  IMAD.MOV.U32 R2, RZ, RZ, 0x1 ;  /* 0x00000001ff027424 */ /* 0x000fc600078e00ff */
[----:B------:R-:W-:Y:S02]  /*4280*/  SEL R25, R13, R12, !P4 ;  /* 0x0000000c0d197207 */ /* 0x000fe40006000000 */
[----:B------:R-:W-:-:S07]  /*4290*/  SEL R24, R12, R13, !P4 ;  /* 0x0000000d0c187207 */ /* 0x000fce0006000000 */
.L_x_57:
[----:B------:R-:W-:Y:S05]  /*42a0*/  BSYNC B1 ;  /* 0x0000000000017941 */ /* 0x000fea0003800000 */
.L_x_56:
[----:B------:R-:W-:-:S13]  /*42b0*/  LOP3.LUT P1, RZ, R2, 0xff, RZ, 0xc0, !PT ;  /* 0x000000ff02ff7812 */ /* 0x000fda000782c0ff */
[----:B------:R-:W-:Y:S05]  /*42c0*/  @P1 BRA `(.L_x_60) ;  /* 0xfffffff400301947 */ /* 0x000fea000383ffff */
[----:B------:R-:W-:Y:S05]  /*42d0*/  BSYNC B0 ;  /* 0x0000000000007941 */ /* 0x000fea0003800000 */
.L_x_48:
[----:B------:R-:W-:-:S03]  /*42e0*/  UMOV UR4, 0xffffffff ;  /* 0xffffffff00047882 */ /* 0x000fc60000000000 */
[----:B------:R-:W-:Y:S05]  /*42f0*/  BRA.DIV UR4, `(.L_x_61) ;  /* 0x0000001e04c07947 */ /* 0x000fea000b800000 */
[----:B------:R-:W-:-:S13]  /*4300*/  ELECT P6, URZ, PT ;  /* 0x00000000003f782f */ /* 0x000fda00038c0000 */
.L_x_123:
[----:B------:R-:W-:Y:S04]  /*4310*/  BSSY B0, `(.L_x_62) ;  /* 0x00001c9000007945 */ /* 0x000fe80003800000 */
[----:B------:R-:W-:Y:S05]  /*4320*/  @!P6 BRA `(.L_x_63) ;  /* 0x0000001c001ce947 */ /* 0x000fea0003800000 */
[----:B------:R-:W-:-:S04]  /*4330*/  LOP3.LUT R18, R18, 0x2, RZ, 0xfc, !PT ;  /* 0x0000000212127812 */ /* 0x000fc800078efcff */
[----:B------:R-:W-:-:S13]  /*4340*/  ISETP.NE.AND P0, PT, R18, 0x3, PT ;  /* 0x000000031200780c */ /* 0x000fda0003f05270 */
[----:B------:R-:W-:Y:S05]  /*4350*/  @!P0 BRA `(.L_x_64) ;  /* 0x0000000000048947 */ /* 0x000fea0003800000 */
[----:B------:R-:W-:Y:S01]  /*4360*/  BPT.TRAP 0x1 ;  /* 0x000000040000795c */ /* 0x000fe20000300000 */
.L_x_64:
[----:B------:R-:W0:Y:S01]  /*4370*/  S2R R3, SR_CgaCtaId ;  /* 0x0000000000037919 */ /* 0x000e220000008800 */
[----:B------:R-:W-:Y:S02]  /*4380*/  MOV R0, 0x400 ;  /* 0x0000040000007802 */ /* 0x000fe40000000f00 */
[----:B------:R-:W-:Y:S02]  /*4390*/  SHF.L.U32 R2, R6, 0x1f, RZ ;  /* 0x0000001f06027819 */ /* 0x000fe400000006ff */
[----:B0-----:R-:W-:-:S05]  /*43a0*/  LEA R0, R3, R0, 0x18 ;  /* 0x0000000003007211 */ /* 0x001fca00078ec0ff */
[----:B------:R-:W-:-:S04]  /*43b0*/  VIADD R0, R0, 0x190 ;  /* 0x0000019000007836 */ /* 0x000fc80000000000 */
[C---:B------:R-:W-:Y:S02]  /*43c0*/  IMAD R5, R7.reuse, 0x8, R0 ;  /* 0x0000000807057824 */ /* 0x040fe400078e0200 */
[----:B------:R-:W-:Y:S02]  /*43d0*/  VIADD R7, R7, 0x1 ;  /* 0x0000000107077836 */ /* 0x000fe40000000000 */
[----:B------:R-:W0:Y:S03]  /*43e0*/  SYNCS.PHASECHK.TRANS64.TRYWAIT P0, [R5+URZ], R2 ;  /* 0x00000002050075a7 */ /* 0x000e26000800017f */
[----:B------:R-:W-:-:S04]  /*43f0*/  ISETP.NE.AND P1, PT, R7, 0x32, PT ;  /* 0x000000320700780c */ /* 0x000fc80003f25270 */
[----:B------:R-:W-:Y:S02]  /*4400*/  SEL R3, RZ, 0x1, P1 ;  /* 0x00000001ff037807 */ /* 0x000fe40000800000 */
[----:B------:R-:W-:Y:S02]  /*4410*/  SEL R7, R7, RZ, P1 ;  /* 0x000000ff07077207 */ /* 0x000fe40000800000 */
[----:B------:R-:W-:-:S03]  /*4420*/  LOP3.LUT R6, R6, R3, RZ, 0x3c, !PT ;  /* 0x0000000306067212 */ /* 0x000fc600078e3cff */
[----:B------:R-:W-:Y:S01]  /*4430*/  IMAD R9, R7, 0x8, R0 ;  /* 0x0000000807097824 */ /* 0x000fe200078e0200 */
[----:B------:R-:W-:Y:S01]  /*4440*/  SHF.L.U32 R4, R6, 0x1f, RZ ;  /* 0x0000001f06047819 */ /* 0x000fe200000006ff */
[----:B0-----:R-:W-:Y:S06]  /*4450*/  @!P0 BRA `(.L_x_65) ;  /* 0x0000001c00888947 */ /* 0x001fec0003800000 */
.L_x_124:
[----:B------:R-:W1:Y:S01]  /*4460*/  SYNCS.PHASECHK.TRANS64.TRYWAIT P0, [R9+URZ], R4 ;  /* 0x00000004090075a7 */ /* 0x000e62000800017f */
[----:B0-----:R-:W-:-:S05]  /*4470*/  VIADD R2, R7, 0x1 ;  /* 0x0000000107027836 */ /* 0x001fca0000000000 */
[----:B------:R-:W-:-:S04]  /*4480*/  ISETP.NE.AND P1, PT, R2, 0x32, PT ;  /* 0x000000320200780c */ /* 0x000fc80003f25270 */
[----:B------:R-:W-:Y:S02]  /*4490*/  SEL R3, RZ, 0x1, P1 ;  /* 0x00000001ff037807 */ /* 0x000fe40000800000 */
[----:B------:R-:W-:Y:S02]  /*44a0*/  SEL R7, R2, RZ, P1 ;  /* 0x000000ff02077207 */ /* 0x000fe40000800000 */
[----:B------:R-:W-:-:S03]  /*44b0*/  LOP3.LUT R6, R6, R3, RZ, 0x3c, !PT ;  /* 0x0000000306067212 */ /* 0x000fc600078e3cff */
[----:B------:R-:W-:Y:S01]  /*44c0*/  IMAD R8, R7, 0x8, R0 ;  /* 0x0000000807087824 */ /* 0x000fe200078e0200 */
[----:B------:R-:W-:Y:S01]  /*44d0*/  SHF.L.U32 R5, R6, 0x1f, RZ ;  /* 0x0000001f06057819 */ /* 0x000fe200000006ff */
[----:B-1----:R-:W-:Y:S06]  /*44e0*/  @!P0 BRA `(.L_x_66) ;  /* 0x0000001c00788947 */ /* 0x002fec0003800000 */
.L_x_125:
[----:B------:R-:W1:Y:S01]  /*44f0*/  SYNCS.PHASECHK.TRANS64.TRYWAIT P0, [R8+URZ], R5 ;  /* 0x00000005080075a7 */ /* 0x000e62000800017f */
[----:B------:R-:W-:-:S05]  /*4500*/  VIADD R2, R7, 0x1 ;  /* 0x0000000107027836 */ /* 0x000fca0000000000 */
[----:B------:R-:W-:-:S04]  /*4510*/  ISETP.NE.AND P1, PT, R2, 0x32, PT ;  /* 0x000000320200780c */ /* 0x000fc80003f25270 */
[----:B------:R-:W-:Y:S02]  /*4520*/  SEL R3, RZ, 0x1, P1 ;  /* 0x00000001ff037807 */ /* 0x000fe40000800000 */
[----:B------:R-:W-:Y:S02]  /*4530*/  SEL R7, R2, RZ, P1 ;  /* 0x000000ff02077207 */ /* 0x000fe40000800000 */
[----:B------:R-:W-:-:S03]  /*4540*/  LOP3.LUT R6, R6, R3, RZ, 0x3c, !PT ;  /* 0x0000000306067212 */ /* 0x000fc600078e3cff */
[----:B0-----:R-:W-:Y:S01]  /*4550*/  IMAD R9, R7, 0x8, R0 ;  /* 0x0000000807097824 */ /* 0x001fe200078e0200 */
[----:B------:R-:W-:Y:S01]  /*4560*/  SHF.L.U32 R4, R6, 0x1f, RZ ;  /* 0x0000001f06047819 */ /* 0x000fe200000006ff */
[----:B-1----:R-:W-:Y:S06]  /*4570*/  @!P0 BRA `(.L_x_67) ;  /* 0x0000001c00688947 */ /* 0x002fec0003800000 */
.L_x_126:
        /* <DEDUP_REMOVED lines=9> */
.L_x_127:
        /* <DEDUP_REMOVED lines=9> */
.L_x_128:
        /* <DEDUP_REMOVED lines=9> */
.L_x_129:
        /* <DEDUP_REMOVED lines=9> */
.L_x_130:
        /* <DEDUP_REMOVED lines=9> */
.L_x_131:
        /* <DEDUP_REMOVED lines=9> */
.L_x_132:
        /* <DEDUP_REMOVED lines=9> */
.L_x_133:
        /* <DEDUP_REMOVED lines=9> */
.L_x_134:
        /* <DEDUP_REMOVED lines=9> */
.L_x_135:
        /* <DEDUP_REMOVED lines=9> */
.L_x_136:
        /* <DEDUP_REMOVED lines=9> */
.L_x_137:
        /* <DEDUP_REMOVED lines=9> */
.L_x_138:
        /* <DEDUP_REMOVED lines=9> */
.L_x_139:
        /* <DEDUP_REMOVED lines=9> */
.L_x_140:
        /* <DEDUP_REMOVED lines=9> */
.L_x_141:
        /* <DEDUP_REMOVED lines=9> */
.L_x_142:
        /* <DEDUP_REMOVED lines=9> */
.L_x_143:
        /* <DEDUP_REMOVED lines=9> */
.L_x_144:
        /* <DEDUP_REMOVED lines=9> */
.L_x_145:
        /* <DEDUP_REMOVED lines=9> */
.L_x_146:
        /* <DEDUP_REMOVED lines=9> */
.L_x_147:
        /* <DEDUP_REMOVED lines=9> */
.L_x_148:
        /* <DEDUP_REMOVED lines=9> */
.L_x_149:
        /* <DEDUP_REMOVED lines=9> */
.L_x_150:
        /* <DEDUP_REMOVED lines=9> */
.L_x_151:
        /* <DEDUP_REMOVED lines=9> */
.L_x_152:
        /* <DEDUP_REMOVED lines=9> */
.L_x_153:
        /* <DEDUP_REMOVED lines=9> */
.L_x_154:
        /* <DEDUP_REMOVED lines=9> */
.L_x_155:
        /* <DEDUP_REMOVED lines=9> */
.L_x_156:
        /* <DEDUP_REMOVED lines=9> */
.L_x_157:
        /* <DEDUP_REMOVED lines=9> */
.L_x_158:
        /* <DEDUP_REMOVED lines=9> */
.L_x_159:
        /* <DEDUP_REMOVED lines=9> */
.L_x_160:
        /* <DEDUP_REMOVED lines=9> */
.L_x_161:
        /* <DEDUP_REMOVED lines=9> */
.L_x_162:
        /* <DEDUP_REMOVED lines=9> */
.L_x_163:
        /* <DEDUP_REMOVED lines=9> */
.L_x_164:
        /* <DEDUP_REMOVED lines=9> */
.L_x_165:
        /* <DEDUP_REMOVED lines=9> */
.L_x_166:
        /* <DEDUP_REMOVED lines=9> */
.L_x_167:
        /* <DEDUP_REMOVED lines=9> */
.L_x_168:
        /* <DEDUP_REMOVED lines=9> */
.L_x_169:
        /* <DEDUP_REMOVED lines=9> */
.L_x_170:
[----:B------:R-:W1:Y:S01]  /*5e40*/  SYNCS.PHASECHK.TRANS64.TRYWAIT P0, [R9+URZ], R4 ;  /* 0x00000004090075a7 */ /* 0x000e62000800017f */
[----:B------:R-:W-:-:S05]  /*5e50*/  VIADD R2, R7, 0x1 ;  /* 0x0000000107027836 */ /* 0x000fca0000000000 */
[----:B------:R-:W-:-:S04]  /*5e60*/  ISETP.NE.AND P1, PT, R2, 0x32, PT ;  /* 0x000000320200780c */ /* 0x000fc80003f25270 */
[----:B------:R-:W-:Y:S02]  /*5e70*/  SEL R3, RZ, 0x1, P1 ;  /* 0x00000001ff037807 */ /* 0x000fe40000800000 */
[----:B------:R-:W-:Y:S02]  /*5e80*/  SEL R7, R2, RZ, P1 ;  /* 0x000000ff02077207 */ /* 0x000fe40000800000 */
[----:B------:R-:W-:-:S03]  /*5e90*/  LOP3.LUT R11, R6, R3, RZ, 0x3c, !PT ;  /* 0x00000003060b7212 */ /* 0x000fc600078e3cff */
[----:B------:R-:W-:Y:S01]  /*5ea0*/  IMAD R6, R7, 0x8, R0 ;  /* 0x0000000807067824 */ /* 0x000fe200078e0200 */
[----:B0-----:R-:W-:Y:S01]  /*5eb0*/  SHF.L.U32 R5, R11, 0x1f, RZ ;  /* 0x0000001f0b057819 */ /* 0x001fe200000006ff */
[----:B-1----:R-:W-:Y:S06]  /*5ec0*/  @!P0 BRA `(.L_x_112) ;  /* 0x0000001000988947 */ /* 0x002fec0003800000 */
.L_x_171:
[----:B------:R-:W1:Y:S01]  /*5ed0*/  SYNCS.PHASECHK.TRANS64.TRYWAIT P0, [R6+URZ], R5 ;  /* 0x00000005060075a7 */ /* 0x000e62000800017f */
[----:B------:R-:W-:-:S05]  /*5ee0*/  VIADD R2, R7, 0x1 ;  /* 0x0000000107027836 */ /* 0x000fca0000000000 */
[----:B------:R-:W-:-:S04]  /*5ef0*/  ISETP.NE.AND P1, PT, R2, 0x32, PT ;  /* 0x000000320200780c */ /* 0x000fc80003f25270 */
[----:B0-----:R-:W-:Y:S02]  /*5f00*/  SEL R4, RZ, 0x1, P1 ;  /* 0x00000001ff047807 */ /* 0x001fe40000800000 */
[----:B------:R-:W-:Y:S02]  /*5f10*/  SEL R3, R2, RZ, P1 ;  /* 0x000000ff02037207 */ /* 0x000fe40000800000 */
[----:B------:R-:W-:Y:S01]  /*5f20*/  LOP3.LUT R4, R11, R4, RZ, 0x3c, !PT ;  /* 0x000000040b047212 */ /* 0x000fe200078e3cff */
[----:B-1----:R-:W-:Y:S06]  /*5f30*/  @!P0 BRA `(.L_x_113) ;  /* 0x0000001000908947 */ /* 0x002fec0003800000 */
.L_x_172:
[----:B------:R-:W-:Y:S01]  /*5f40*/  IMAD R3, R3, 0x8, R0 ;  /* 0x0000000803037824 */ /* 0x000fe200078e0200 */
[----:B------:R-:W-:-:S07]  /*5f50*/  SHF.L.U32 R0, R4, 0x1f, RZ ;  /* 0x0000001f04007819 */ /* 0x000fce00000006ff */
.L_x_114:
[----:B-1----:R1:W2:Y:S02]  /*5f60*/  SYNCS.PHASECHK.TRANS64.TRYWAIT P0, [R3+URZ], R0 ;  /* 0x00000000030075a7 */ /* 0x0022a4000800017f */
[----:B--2---:R-:W-:Y:S05]  /*5f70*/  @!P0 NANOSLEEP.SYNCS 0x989680 ;  /* 0x009896800000895d */ /* 0x004fea0003900000 */
[----:B------:R-:W2:Y:S02]  /*5f80*/  @!P0 SYNCS.PHASECHK.TRANS64 P0, [R3+URZ], R0 ;  /* 0x00000000030085a7 */ /* 0x000ea4000800007f */
[----:B--2---:R-:W-:Y:S05]  /*5f90*/  @!P0 BRA `(.L_x_114) ;  /* 0xfffffffc00f08947 */ /* 0x004fea000383ffff */
.L_x_63:
[----:B------:R-:W-:Y:S05]  /*5fa0*/  BSYNC B0 ;  /* 0x0000000000007941 */ /* 0x000fea0003800000 */
.L_x_62:
[----:B------:R-:W-:Y:S05]  /*5fb0*/  EXIT ;  /* 0x000000000000794d */ /* 0x000fea0003800000 */
.L_x_20:
[----:B0-----:R-:W-:-:S04]  /*5fc0*/  IMAD.U32 R3, RZ, RZ, UR43 ;  /* 0x0000002bff037e24 */ /* 0x001fc8000f8e00ff */
[----:B------:R0:W1:Y:S03]  /*5fd0*/  SYNCS.PHASECHK.TRANS64.TRYWAIT P0, [R3+URZ+-0x8], R0 ;  /* 0xfffff800030075a7 */ /* 0x000066000800017f */
[----:B-1----:R-:W-:Y:S05]  /*5fe0*/  @!P0 NANOSLEEP.SYNCS 0x989680 ;  /* 0x009896800000895d */ /* 0x002fea0003900000 */
[----:B------:R-:W1:Y:S02]  /*5ff0*/  @!P0 SYNCS.PHASECHK.TRANS64 P0, [R3+URZ+-0x8], R0 ;  /* 0xfffff800030085a7 */ /* 0x000e64000800007f */
[----:B-1----:R-:W-:Y:S05]  /*6000*/  @!P0 BRA `(.L_x_20) ;  /* 0xfffffffc00ec8947 */ /* 0x002fea000383ffff */
[----:B------:R-:W-:Y:S05]  /*6010*/  BRA `(.L_x_115) ;  /* 0xffffffbc00807947 */ /* 0x000fea000383ffff */
.L_x_25:
[----:B-1----:R1:W2:Y:S02]  /*6020*/  SYNCS.PHASECHK.TRANS64.TRYWAIT P1, [R3+URZ], R0 ;  /* 0x00000000030075a7 */ /* 0x0022a4000802017f */
[----:B--2---:R-:W-:Y:S05]  /*6030*/  @!P1 NANOSLEEP.SYNCS 0x989680 ;  /* 0x009896800000995d */ /* 0x004fea0003900000 */
[----:B------:R-:W2:Y:S02]  /*6040*/  @!P1 SYNCS.PHASECHK.TRANS64 P1, [R3+URZ], R0 ;  /* 0x00000000030095a7 */ /* 0x000ea4000802007f */
[----:B--2---:R-:W-:Y:S05]  /*6050*/  @!P1 BRA `(.L_x_25) ;  /* 0xfffffffc00f09947 */ /* 0x004fea000383ffff */
[----:B------:R-:W-:Y:S05]  /*6060*/  BRA `(.L_x_24) ;  /* 0xffffffbc00ec7947 */ /* 0x000fea000383ffff */
.L_x_30:
[----:B-1----:R-:W-:-:S04]  /*6070*/  IMAD.U32 R4, RZ, RZ, UR4 ;  /* 0x00000004ff047e24 */ /* 0x002fc8000f8e00ff */
[----:B------:R1:W2:Y:S03]  /*6080*/  SYNCS.PHASECHK.TRANS64.TRYWAIT P1, [R4+URZ], R3 ;  /* 0x00000003040075a7 */ /* 0x0002a6000802017f */
[----:B--2---:R-:W-:Y:S05]  /*6090*/  @!P1 NANOSLEEP.SYNCS 0x989680 ;  /* 0x009896800000995d */ /* 0x004fea0003900000 */
[----:B------:R-:W2:Y:S02]  /*60a0*/  @!P1 SYNCS.PHASECHK.TRANS64 P1, [R4+URZ], R3 ;  /* 0x00000003040095a7 */ /* 0x000ea4000802007f */
[----:B--2---:R-:W-:Y:S05]  /*60b0*/  @!P1 BRA `(.L_x_30) ;  /* 0xfffffffc00ec9947 */ /* 0x004fea000383ffff */
[----:B------:R-:W-:Y:S05]  /*60c0*/  BRA `(.L_x_29) ;  /* 0xffffffc000647947 */ /* 0x000fea000383ffff */
.L_x_36:
[----:B0-----:R-:W-:-:S04]  /*60d0*/  IMAD.U32 R3, RZ, RZ, UR43 ;  /* 0x0000002bff037e24 */ /* 0x001fc8000f8e00ff */
[----:B------:R0:W1:Y:S03]  /*60e0*/  SYNCS.PHASECHK.TRANS64.TRYWAIT P0, [R3+URZ+0x8], R0 ;  /* 0x00000800030075a7 */ /* 0x000066000800017f */
[----:B-1----:R-:W-:Y:S05]  /*60f0*/  @!P0 NANOSLEEP.SYNCS 0x989680 ;  /* 0x009896800000895d */ /* 0x002fea0003900000 */
[----:B------:R-:W1:Y:S02]  /*6100*/  @!P0 SYNCS.PHASECHK.TRANS64 P0, [R3+URZ+0x8], R0 ;  /* 0x00000800030085a7 */ /* 0x000e64000800007f */
[----:B-1----:R-:W-:Y:S05]  /*6110*/  @!P0 BRA `(.L_x_36) ;  /* 0xfffffffc00ec8947 */ /* 0x002fea000383ffff */
[----:B------:R-:W-:Y:S05]  /*6120*/  BRA `(.L_x_116) ;  /* 0xffffffc400647947 */ /* 0x000fea000383ffff */
.L_x_49:
[----:B------:R-:W-:Y:S01]  /*6130*/  BSSY B1, `(.L_x_117) ;  /* 0x0000006000017945 */ /* 0x000fe20003800000 */
[----:B------:R-:W-:-:S07]  /*6140*/  IMAD.MOV.U32 R15, RZ, RZ, -0x1 ;  /* 0xffffffffff0f7424 */ /* 0x000fce00078e00ff */
[----:B------:R-:W-:Y:S05]  /*6150*/  WARPSYNC.COLLECTIVE R15, `(.L_x_118) ;  /* 0x000000000f0c7348 */ /* 0x000fea0003c00000 */
[----:B------:R-:W-:Y:S02]  /*6160*/  ELECT P6, UR62, PT ;  /* 0x00000000003e782f */ /* 0x000fe400038c0000 */
[----:B------:R-:W-:Y:S01]  /*6170*/  MOV R14, UR62 ;  /* 0x0000003e000e7c02 */ /* 0x000fe20008000f00 */
[----:B------:R-:W-:Y:S10]  /*6180*/  ENDCOLLECTIVE ;  /* 0x000000000000791b */ /* 0x000ff40003800000 */
.L_x_118:
[----:B------:R-:W-:Y:S05]  /*6190*/  BSYNC B1 ;  /* 0x0000000000017941 */ /* 0x000fea0003800000 */
.L_x_117:
[----:B------:R-:W-:Y:S05]  /*61a0*/  BRA `(.L_x_119) ;  /* 0xffffffd400847947 */ /* 0x000fea000383ffff */
.L_x_52:
[----:B0-----:R0:W1:Y:S02]  /*61b0*/  SYNCS.PHASECHK.TRANS64.TRYWAIT P1, [R12+URZ+0x190], R3 ;  /* 0x000190030c0075a7 */ /* 0x001064000802017f */
[----:B-1----:R-:W-:Y:S05]  /*61c0*/  @!P1 NANOSLEEP.SYNCS 0x989680 ;  /* 0x009896800000995d */ /* 0x002fea0003900000 */
[----:B------:R-:W1:Y:S02]  /*61d0*/  @!P1 SYNCS.PHASECHK.TRANS64 P1, [R12+URZ+0x190], R3 ;  /* 0x000190030c0095a7 */ /* 0x000e64000802007f */
[----:B-1----:R-:W-:Y:S05]  /*61e0*/  @!P1 BRA `(.L_x_52) ;  /* 0xfffffffc00f09947 */ /* 0x002fea000383ffff */
[----:B------:R-:W-:Y:S05]  /*61f0*/  BRA `(.L_x_120) ;  /* 0xffffffd400b87947 */ /* 0x000fea000383ffff */
.L_x_61:
[----:B------:R-:W-:Y:S01]  /*6200*/  BSSY B0, `(.L_x_121) ;  /* 0x0000006000007945 */ /* 0x000fe20003800000 */
[----:B------:R-:W-:-:S07]  /*6210*/  IMAD.MOV.U32 R15, RZ, RZ, -0x1 ;  /* 0xffffffffff0f7424 */ /* 0x000fce00078e00ff */
[----:B------:R-:W-:Y:S05]  /*6220*/  WARPSYNC.COLLECTIVE R15, `(.L_x_122) ;  /* 0x000000000f0c7348 */ /* 0x000fea0003c00000 */
[----:B------:R-:W-:Y:S02]  /*6230*/  ELECT P6, UR62, PT ;  /* 0x00000000003e782f */ /* 0x000fe400038c0000 */
[----:B------:R-:W-:Y:S01]  /*6240*/  MOV R14, UR62 ;  /* 0x0000003e000e7c02 */ /* 0x000fe20008000f00 */
[----:B------:R-:W-:Y:S10]  /*6250*/  ENDCOLLECTIVE ;  /* 0x000000000000791b */ /* 0x000ff40003800000 */
.L_x_122:
[----:B------:R-:W-:Y:S05]  /*6260*/  BSYNC B0 ;  /* 0x0000000000007941 */ /* 0x000fea0003800000 */
.L_x_121:
[----:B------:R-:W-:Y:S05]  /*6270*/  BRA `(.L_x_123) ;  /* 0xffffffe000247947 */ /* 0x000fea000383ffff */
.L_x_65:
[----:B0-----:R0:W1:Y:S02]  /*6280*/  SYNCS.PHASECHK.TRANS64.TRYWAIT P0, [R5+URZ], R2 ;  /* 0x00000002050075a7 */ /* 0x001064000800017f */
[----:B-1----:R-:W-:Y:S05]  /*6290*/  @!P0 NANOSLEEP.SYNCS 0x989680 ;  /* 0x009896800000895d */ /* 0x002fea0003900000 */
[----:B------:R-:W1:Y:S02]  /*62a0*/  @!P0 SYNCS.PHASECHK.TRANS64 P0, [R5+URZ], R2 ;  /* 0x00000002050085a7 */ /* 0x000e64000800007f */
[----:B-1----:R-:W-:Y:S05]  /*62b0*/  @!P0 BRA `(.L_x_65) ;  /* 0xfffffffc00f08947 */ /* 0x002fea000383ffff */
[----:B------:R-:W-:Y:S05]  /*62c0*/  BRA `(.L_x_124) ;  /* 0xffffffe000647947 */ /* 0x000fea000383ffff */
.L_x_66:
[----:B0-----:R0:W1:Y:S02]  /*62d0*/  SYNCS.PHASECHK.TRANS64.TRYWAIT P0, [R9+URZ], R4 ;  /* 0x00000004090075a7 */ /* 0x001064000800017f */
[----:B-1----:R-:W-:Y:S05]  /*62e0*/  @!P0 NANOSLEEP.SYNCS 0x989680 ;  /* 0x009896800000895d */ /* 0x002fea0003900000 */
[----:B------:R-:W1:Y:S02]  /*62f0*/  @!P0 SYNCS.PHASECHK.TRANS64 P0, [R9+URZ], R4 ;  /* 0x00000004090085a7 */ /* 0x000e64000800007f */
[----:B-1----:R-:W-:Y:S05]  /*6300*/  @!P0 BRA `(.L_x_66) ;  /* 0xfffffffc00f08947 */ /* 0x002fea000383ffff */
[----:B------:R-:W-:Y:S05]  /*6310*/  BRA `(.L_x_125) ;  /* 0xffffffe000747947 */ /* 0x000fea000383ffff */
.L_x_67:
[----:B0-----:R0:W1:Y:S02]  /*6320*/  SYNCS.PHASECHK.TRANS64.TRYWAIT P0, [R8+URZ], R5 ;  /* 0x00000005080075a7 */ /* 0x001064000800017f */
[----:B-1----:R-:W-:Y:S05]  /*6330*/  @!P0 NANOSLEEP.SYNCS 0x989680 ;  /* 0x009896800000895d */ /* 0x002fea0003900000 */
[----:B------:R-:W1:Y:S02]  /*6340*/  @!P0 SYNCS.PHASECHK.TRANS64 P0, [R8+URZ], R5 ;  /* 0x00000005080085a7 */ /* 0x000e64000800007f */
[----:B-1----:R-:W-:Y:S05]  /*6350*/  @!P0 BRA `(.L_x_67) ;  /* 0xfffffffc00f08947 */ /* 0x002fea000383ffff */
[----:B------:R-:W-:Y:S05]  /*6360*/  BRA `(.L_x_126) ;  /* 0xffffffe000847947 */ /* 0x000fea000383ffff */
.L_x_68:
[----:B0-----:R0:W1:Y:S02]  /*6370*/  SYNCS.PHASECHK.TRANS64.TRYWAIT P0, [R9+URZ], R4 ;  /* 0x00000004090075a7 */ /* 0x001064000800017f */
[----:B-1----:R-:W-:Y:S05]  /*6380*/  @!P0 NANOSLEEP.SYNCS 0x989680 ;  /* 0x009896800000895d */ /* 0x002fea0003900000 */
[----:B------:R-:W1:Y:S02]  /*6390*/  @!P0 SYNCS.PHASECHK.TRANS64 P0, [R9+URZ], R4 ;  /* 0x00000004090085a7 */ /* 0x000e64000800007f */
[----:B-1----:R-:W-:Y:S05]  /*63a0*/  @!P0 BRA `(.L_x_68) ;  /* 0xfffffffc00f08947 */ /* 0x002fea000383ffff */
[----:B------:R-:W-:Y:S05]  /*63b0*/  BRA `(.L_x_127) ;  /* 0xffffffe000947947 */ /* 0x000fea000383ffff */
.L_x_69:
[----:B0-----:R0:W1:Y:S02]  /*63c0*/  SYNCS.PHASECHK.TRANS64.TRYWAIT P0, [R8+URZ], R5 ;  /* 0x00000005080075a7 */ /* 0x001064000800017f */
[----:B-1----:R-:W-:Y:S05]  /*63d0*/  @!P0 NANOSLEEP.SYNCS 0x989680 ;  /* 0x009896800000895d */ /* 0x002fea0003900000 */
[----:B------:R-:W1:Y:S02]  /*63e0*/  @!P0 SYNCS.PHASECHK.TRANS64 P0, [R8+URZ], R5 ;  /* 0x00000005080085a7 */ /* 0x000e64000800007f */
[----:B-1----:R-:W-:Y:S05]  /*63f0*/  @!P0 BRA `(.L_x_69) ;  /* 0xfffffffc00f08947 */ /* 0x002fea000383ffff */
[----:B------:R-:W-:Y:S05]  /*6400*/  BRA `(.L_x_128) ;  /* 0xffffffe000a47947 */ /* 0x000fea000383ffff */
.L_x_70:
[----:B0-----:R0:W1:Y:S02]  /*6410*/  SYNCS.PHASECHK.TRANS64.TRYWAIT P0, [R9+URZ], R4 ;  /* 0x00000004090075a7 */ /* 0x001064000800017f */
[----:B-1----:R-:W-:Y:S05]  /*6420*/  @!P0 NANOSLEEP.SYNCS 0x989680 ;  /* 0x009896800000895d */ /* 0x002fea0003900000 */
[----:B------:R-:W1:Y:S02]  /*6430*/  @!P0 SYNCS.PHASECHK.TRANS64 P0, [R9+URZ], R4 ;  /* 0x00000004090085a7 */ /* 0x000e64000800007f */
[----:B-1----:R-:W-:Y:S05]  /*6440*/  @!P0 BRA `(.L_x_70) ;  /* 0xfffffffc00f08947 */ /* 0x002fea000383ffff */
[----:B------:R-:W-:Y:S05]  /*6450*/  BRA `(.L_x_129) ;  /* 0xffffffe000b47947 */ /* 0x000fea000383ffff */
.L_x_71:
[----:B0-----:R0:W1:Y:S02]  /*6460*/  SYNCS.PHASECHK.TRANS64.TRYWAIT P0, [R8+URZ], R5 ;  /* 0x00000005080075a7 */ /* 0x001064000800017f */
[----:B-1----:R-:W-:Y:S05]  /*6470*/  @!P0 NANOSLEEP.SYNCS 0x989680 ;  /* 0x009896800000895d */ /* 0x002fea0003900000 */
[----:B------:R-:W1:Y:S02]  /*6480*/  @!P0 SYNCS.PHASECHK.TRANS64 P0, [R8+URZ], R5 ;  /* 0x00000005080085a7 */ /* 0x000e64000800007f */
[----:B-1----:R-:W-:Y:S05]  /*6490*/  @!P0 BRA `(.L_x_71) ;  /* 0xfffffffc00f08947 */ /* 0x002fea000383ffff */
[----:B------:R-:W-:Y:S05]  /*64a0*/  BRA `(.L_x_130) ;  /* 0xffffffe000c47947 */ /* 0x000fea000383ffff */
.L_x_72:
[----:B0-----:R0:W1:Y:S02]  /*64b0*/  SYNCS.PHASECHK.TRANS64.TRYWAIT P0, [R9+URZ], R4 ;  /* 0x00000004090075a7 */ /* 0x001064000800017f */
[----:B-1----:R-:W-:Y:S05]  /*64c0*/  @!P0 NANOSLEEP.SYNCS 0x989680 ;  /* 0x009896800000895d */ /* 0x002fea0003900000 */
[----:B------:R-:W1:Y:S02]  /*64d0*/  @!P0 SYNCS.PHASECHK.TRANS64 P0, [R9+URZ], R4 ;  /* 0x00000004090085a7 */ /* 0x000e64000800007f */
[----:B-1----:R-:W-:Y:S05]  /*64e0*/  @!P0 BRA `(.L_x_72) ;  /* 0xfffffffc00f08947 */ /* 0x002fea000383ffff */
[----:B------:R-:W-:Y:S05]  /*64f0*/  BRA `(.L_x_131) ;  /* 0xffffffe000d47947 */ /* 0x000fea000383ffff */
.L_x_73:
[----:B0-----:R0:W1:Y:S02]  /*6500*/  SYNCS.PHASECHK.TRANS64.TRYWAIT P0, [R8+URZ], R5 ;  /* 0x00000005080075a7 */ /* 0x001064000800017f */
[----:B-1----:R-:W-:Y:S05]  /*6510*/  @!P0 NANOSLEEP.SYNCS 0x989680 ;  /* 0x009896800000895d */ /* 0x002fea0003900000 */
[----:B------:R-:W1:Y:S02]  /*6520*/  @!P0 SYNCS.PHASECHK.TRANS64 P0, [R8+URZ], R5 ;  /* 0x00000005080085a7 */ /* 0x000e64000800007f */
[----:B-1----:R-:W-:Y:S05]  /*6530*/  @!P0 BRA `(.L_x_73) ;  /* 0xfffffffc00f08947 */ /* 0x002fea000383ffff */
[----:B------:R-:W-:Y:S05]  /*6540*/  BRA `(.L_x_132) ;  /* 0xffffffe000e47947 */ /* 0x000fea000383ffff */
.L_x_74:
[----:B0-----:R0:W1:Y:S02]  /*6550*/  SYNCS.PHASECHK.TRANS64.TRYWAIT P0, [R9+URZ], R4 ;  /* 0x00000004090075a7 */ /* 0x001064000800017f */
[----:B-1----:R-:W-:Y:S05]  /*6560*/  @!P0 NANOSLEEP.SYNCS 0x989680 ;  /* 0x009896800000895d */ /* 0x002fea0003900000 */
[----:B------:R-:W1:Y:S02]  /*6570*/  @!P0 SYNCS.PHASECHK.TRANS64 P0, [R9+URZ], R4 ;  /* 0x00000004090085a7 */ /* 0x000e64000800007f */
[----:B-1----:R-:W-:Y:S05]  /*6580*/  @!P0 BRA `(.L_x_74) ;  /* 0xfffffffc00f08947 */ /* 0x002fea000383ffff */
[----:B------:R-:W-:Y:S05]  /*6590*/  BRA `(.L_x_133) ;  /* 0xffffffe000f47947 */ /* 0x000fea000383ffff */
.L_x_75:
[----:B0-----:R0:W1:Y:S02]  /*65a0*/  SYNCS.PHASECHK.TRANS64.TRYWAIT P0, [R8+URZ], R5 ;  /* 0x00000005080075a7 */ /* 0x001064000800017f */
[----:B-1----:R-:W-:Y:S05]  /*65b0*/  @!P0 NANOSLEEP.SYNCS 0x989680 ;  /* 0x009896800000895d */ /* 0x002fea0003900000 */
[----:B------:R-:W1:Y:S02]  /*65c0*/  @!P0 SYNCS.PHASECHK.TRANS64 P0, [R8+URZ], R5 ;  /* 0x00000005080085a7 */ /* 0x000e64000800007f */
[----:B-1----:R-:W-:Y:S05]  /*65d0*/  @!P0 BRA `(.L_x_75) ;  /* 0xfffffffc00f08947 */ /* 0x002fea000383ffff */
[----:B------:R-:W-:Y:S05]  /*65e0*/  BRA `(.L_x_134) ;  /* 0xffffffe400047947 */ /* 0x000fea000383ffff */
.L_x_76:
[----:B0-----:R0:W1:Y:S02]  /*65f0*/  SYNCS.PHASECHK.TRANS64.TRYWAIT P0, [R9+URZ], R4 ;  /* 0x00000004090075a7 */ /* 0x001064000800017f */
[----:B-1----:R-:W-:Y:S05]  /*6600*/  @!P0 NANOSLEEP.SYNCS 0x989680 ;  /* 0x009896800000895d */ /* 0x002fea0003900000 */
[----:B------:R-:W1:Y:S02]  /*6610*/  @!P0 SYNCS.PHASECHK.TRANS64 P0, [R9+URZ], R4 ;  /* 0x00000004090085a7 */ /* 0x000e64000800007f */
[----:B-1----:R-:W-:Y:S05]  /*6620*/  @!P0 BRA `(.L_x_76) ;  /* 0xfffffffc00f08947 */ /* 0x002fea000383ffff */
[----:B------:R-:W-:Y:S05]  /*6630*/  BRA `(.L_x_135) ;  /* 0xffffffe400147947 */ /* 0x000fea000383ffff */
.L_x_77:
[----:B0-----:R0:W1:Y:S02]  /*6640*/  SYNCS.PHASECHK.TRANS64.TRYWAIT P0, [R8+URZ], R5 ;  /* 0x00000005080075a7 */ /* 0x001064000800017f */
[----:B-1----:R-:W-:Y:S05]  /*6650*/  @!P0 NANOSLEEP.SYNCS 0x989680 ;  /* 0x009896800000895d */ /* 0x002fea0003900000 */
[----:B------:R-:W1:Y:S02]  /*6660*/  @!P0 SYNCS.PHASECHK.TRANS64 P0, [R8+URZ], R5 ;  /* 0x00000005080085a7 */ /* 0x000e64000800007f */
[----:B-1----:R-:W-:Y:S05]  /*6670*/  @!P0 BRA `(.L_x_77) ;  /* 0xfffffffc00f08947 */ /* 0x002fea000383ffff */
[----:B------:R-:W-:Y:S05]  /*6680*/  BRA `(.L_x_136) ;  /* 0xffffffe400247947 */ /* 0x000fea000383ffff */
.L_x_78:
[----:B0-----:R0:W1:Y:S02]  /*6690*/  SYNCS.PHASECHK.TRANS64.TRYWAIT P0, [R9+URZ], R4 ;  /* 0x00000004090075a7 */ /* 0x001064000800017f */
[----:B-1----:R-:W-:Y:S05]  /*66a0*/  @!P0 NANOSLEEP.SYNCS 0x989680 ;  /* 0x009896800000895d */ /* 0x002fea0003900000 */
[----:B------:R-:W1:Y:S02]  /*66b0*/  @!P0 SYNCS.PHASECHK.TRANS64 P0, [R9+URZ], R4 ;  /* 0x00000004090085a7 */ /* 0x000e64000800007f */
[----:B-1----:R-:W-:Y:S05]  /*66c0*/  @!P0 BRA `(.L_x_78) ;  /* 0xfffffffc00f08947 */ /* 0x002fea000383ffff */
[----:B------:R-:W-:Y:S05]  /*66d0*/  BRA `(.L_x_137) ;  /* 0xffffffe400347947 */ /* 0x000fea000383ffff */
.L_x_79:
[----:B0-----:R0:W1:Y:S02]  /*66e0*/  SYNCS.PHASECHK.TRANS64.TRYWAIT P0, [R8+URZ], R5 ;  /* 0x00000005080075a7 */ /* 0x001064000800017f */
[----:B-1----:R-:W-:Y:S05]  /*66f0*/  @!P0 NANOSLEEP.SYNCS 0x989680 ;  /* 0x009896800000895d */ /* 0x002fea0003900000 */
[----:B------:R-:W1:Y:S02]  /*6700*/  @!P0 SYNCS.PHASECHK.TRANS64 P0, [R8+URZ], R5 ;  /* 0x00000005080085a7 */ /* 0x000e64000800007f */
[----:B-1----:R-:W-:Y:S05]  /*6710*/  @!P0 BRA `(.L_x_79) ;  /* 0xfffffffc00f08947 */ /* 0x002fea000383ffff */
[----:B------:R-:W-:Y:S05]  /*6720*/  BRA `(.L_x_138) ;  /* 0xffffffe400447947 */ /* 0x000fea000383ffff */
.L_x_80:
[----:B0-----:R0:W1:Y:S02]  /*6730*/  SYNCS.PHASECHK.TRANS64.TRYWAIT P0, [R9+URZ], R4 ;  /* 0x00000004090075a7 */ /* 0x001064000800017f */
[----:B-1----:R-:W-:Y:S05]  /*6740*/  @!P0 NANOSLEEP.SYNCS 0x989680 ;  /* 0x009896800000895d */ /* 0x002fea0003900000 */
[----:B------:R-:W1:Y:S02]  /*6750*/  @!P0 SYNCS.PHASECHK.TRANS64 P0, [R9+URZ], R4 ;  /* 0x00000004090085a7 */ /* 0x000e64000800007f */
[----:B-1----:R-:W-:Y:S05]  /*6760*/  @!P0 BRA `(.L_x_80) ;  /* 0xfffffffc00f08947 */ /* 0x002fea000383ffff */
[----:B------:R-:W-:Y:S05]  /*6770*/  BRA `(.L_x_139) ;  /* 0xffffffe400547947 */ /* 0x000fea000383ffff */
.L_x_81:
[----:B0-----:R0:W1:Y:S02]  /*6780*/  SYNCS.PHASECHK.TRANS64.TRYWAIT P0, [R8+URZ], R5 ;  /* 0x00000005080075a7 */ /* 0x001064000800017f */
[----:B-1----:R-:W-:Y:S05]  /*6790*/  @!P0 NANOSLEEP.SYNCS 0x989680 ;  /* 0x009896800000895d */ /* 0x002fea0003900000 */
[----:B------:R-:W1:Y:S02]  /*67a0*/  @!P0 SYNCS.PHASECHK.TRANS64 P0, [R8+URZ], R5 ;  /* 0x00000005080085a7 */ /* 0x000e64000800007f */
[----:B-1----:R-:W-:Y:S05]  /*67b0*/  @!P0 BRA `(.L_x_81) ;  /* 0xfffffffc00f08947 */ /* 0x002fea000383ffff */
[----:B------:R-:W-:Y:S05]  /*67c0*/  BRA `(.L_x_140) ;  /* 0xffffffe400647947 */ /* 0x000fea000383ffff */
.L_x_82:
[----:B0-----:R0:W1:Y:S02]  /*67d0*/  SYNCS.PHASECHK.TRANS64.TRYWAIT P0, [R9+URZ], R4 ;  /* 0x00000004090075a7 */ /* 0x001064000800017f */
[----:B-1----:R-:W-:Y:S05]  /*67e0*/  @!P0 NANOSLEEP.SYNCS 0x989680 ;  /* 0x009896800000895d */ /* 0x002fea0003900000 */
[----:B------:R-:W1:Y:S02]  /*67f0*/  @!P0 SYNCS.PHASECHK.TRANS64 P0, [R9+URZ], R4 ;  /* 0x00000004090085a7 */ /* 0x000e64000800007f */
[----:B-1----:R-:W-:Y:S05]  /*6800*/  @!P0 BRA `(.L_x_82) ;  /* 0xfffffffc00f08947 */ /* 0x002fea000383ffff */
[----:B------:R-:W-:Y:S05]  /*6810*/  BRA `(.L_x_141) ;  /* 0xffffffe400747947 */ /* 0x000fea000383ffff */
.L_x_83:
[----:B0-----:R0:W1:Y:S02]  /*6820*/  SYNCS.PHASECHK.TRANS64.TRYWAIT P0, [R8+URZ], R5 ;  /* 0x00000005080075a7 */ /* 0x001064000800017f */
[----:B-1----:R-:W-:Y:S05]  /*6830*/  @!P0 NANOSLEEP.SYNCS 0x989680 ;  /* 0x009896800000895d */ /* 0x002fea0003900000 */
[----:B------:R-:W1:Y:S02]  /*6840*/  @!P0 SYNCS.PHASECHK.TRANS64 P0, [R8+URZ], R5 ;  /* 0x00000005080085a7 */ /* 0x000e64000800007f */
[----:B-1----:R-:W-:Y:S05]  /*6850*/  @!P0 BRA `(.L_x_83) ;  /* 0xfffffffc00f08947 */ /* 0x002fea000383ffff */
[----:B------:R-:W-:Y:S05]  /*6860*/  BRA `(.L_x_142) ;  /* 0xffffffe400847947 */ /* 0x000fea000383ffff */
.L_x_84:
[----:B0-----:R0:W1:Y:S02]  /*6870*/  SYNCS.PHASECHK.TRANS64.TRYWAIT P0, [R9+URZ], R4 ;  /* 0x00000004090075a7 */ /* 0x001064000800017f */
[----:B-1----:R-:W-:Y:S05]  /*6880*/  @!P0 NANOSLEEP.SYNCS 0x989680 ;  /* 0x009896800000895d */ /* 0x002fea0003900000 */
[----:B------:R-:W1:Y:S02]  /*6890*/  @!P0 SYNCS.PHASECHK.TRANS64 P0, [R9+URZ], R4 ;  /* 0x00000004090085a7 */ /* 0x000e64000800007f */
[----:B-1----:R-:W-:Y:S05]  /*68a0*/  @!P0 BRA `(.L_x_84) ;  /* 0xfffffffc00f08947 */ /* 0x002fea000383ffff */
[----:B------:R-:W-:Y:S05]  /*68b0*/  BRA `(.L_x_143) ;  /* 0xffffffe400947947 */ /* 0x000fea000383ffff */
.L_x_85:
[----:B0-----:R0:W1:Y:S02]  /*68c0*/  SYNCS.PHASECHK.TRANS64.TRYWAIT P0, [R8+URZ], R5 ;  /* 0x00000005080075a7 */ /* 0x001064000800017f */
[----:B-1----:R-:W-:Y:S05]  /*68d0*/  @!P0 NANOSLEEP.SYNCS 0x989680 ;  /* 0x009896800000895d */ /* 0x002fea0003900000 */
[----:B------:R-:W1:Y:S02]  /*68e0*/  @!P0 SYNCS.PHASECHK.TRANS64 P0, [R8+URZ], R5 ;  /* 0x00000005080085a7 */ /* 0x000e64000800007f */
[----:B-1----:R-:W-:Y:S05]  /*68f0*/  @!P0 BRA `(.L_x_85) ;  /* 0xfffffffc00f08947 */ /* 0x002fea000383ffff */
[----:B------:R-:W-:Y:S05]  /*6900*/  BRA `(.L_x_144) ;  /* 0xffffffe400a47947 */ /* 0x000fea000383ffff */
.L_x_86:
[----:B0-----:R0:W1:Y:S02]  /*6910*/  SYNCS.PHASECHK.TRANS64.TRYWAIT P0, [R9+URZ], R4 ;  /* 0x00000004090075a7 */ /* 0x001064000800017f */
[----:B-1----:R-:W-:Y:S05]  /*6920*/  @!P0 NANOSLEEP.SYNCS 0x989680 ;  /* 0x009896800000895d */ /* 0x002fea0003900000 */
[----:B------:R-:W1:Y:S02]  /*6930*/  @!P0 SYNCS.PHASECHK.TRANS64 P0, [R9+URZ], R4 ;  /* 0x00000004090085a7 */ /* 0x000e64000800007f */
[----:B-1----:R-:W-:Y:S05]  /*6940*/  @!P0 BRA `(.L_x_86) ;  /* 0xfffffffc00f08947 */ /* 0x002fea000383ffff */
[----:B------:R-:W-:Y:S05]  /*6950*/  BRA `(.L_x_145) ;  /* 0xffffffe400b47947 */ /* 0x000fea000383ffff */
.L_x_87:
[----:B0-----:R0:W1:Y:S02]  /*6960*/  SYNCS.PHASECHK.TRANS64.TRYWAIT P0, [R8+URZ], R5 ;  /* 0x00000005080075a7 */ /* 0x001064000800017f */
[----:B-1----:R-:W-:Y:S05]  /*6970*/  @!P0 NANOSLEEP.SYNCS 0x989680 ;  /* 0x009896800000895d */ /* 0x002fea0003900000 */
[----:B------:R-:W1:Y:S02]  /*6980*/  @!P0 SYNCS.PHASECHK.TRANS64 P0, [R8+URZ], R5 ;  /* 0x00000005080085a7 */ /* 0x000e64000800007f */
[----:B-1----:R-:W-:Y:S05]  /*6990*/  @!P0 BRA `(.L_x_87) ;  /* 0xfffffffc00f08947 */ /* 0x002fea000383ffff */
[----:B------:R-:W-:Y:S05]  /*69a0*/  BRA `(.L_x_146) ;  /* 0xffffffe400c47947 */ /* 0x000fea000383ffff */
.L_x_88:
[----:B0-----:R0:W1:Y:S02]  /*69b0*/  SYNCS.PHASECHK.TRANS64.TRYWAIT P0, [R9+URZ], R4 ;  /* 0x00000004090075a7 */ /* 0x001064000800017f */
[----:B-1----:R-:W-:Y:S05]  /*69c0*/  @!P0 NANOSLEEP.SYNCS 0x989680 ;  /* 0x009896800000895d */ /* 0x002fea0003900000 */
[----:B------:R-:W1:Y:S02]  /*69d0*/  @!P0 SYNCS.PHASECHK.TRANS64 P0, [R9+URZ], R4 ;  /* 0x00000004090085a7 */ /* 0x000e64000800007f */
[----:B-1----:R-:W-:Y:S05]  /*69e0*/  @!P0 BRA `(.L_x_88) ;  /* 0xfffffffc00f08947 */ /* 0x002fea000383ffff */
[----:B------:R-:W-:Y:S05]  /*69f0*/  BRA `(.L_x_147) ;  /* 0xffffffe400d47947 */ /* 0x000fea000383ffff */
.L_x_89:
[----:B0-----:R0:W1:Y:S02]  /*6a00*/  SYNCS.PHASECHK.TRANS64.TRYWAIT P0, [R8+URZ], R5 ;  /* 0x00000005080075a7 */ /* 0x001064000800017f */
[----:B-1----:R-:W-:Y:S05]  /*6a10*/  @!P0 NANOSLEEP.SYNCS 0x989680 ;  /* 0x009896800000895d */ /* 0x002fea0003900000 */
[----:B------:R-:W1:Y:S02]  /*6a20*/  @!P0 SYNCS.PHASECHK.TRANS64 P0, [R8+URZ], R5 ;  /* 0x00000005080085a7 */ /* 0x000e64000800007f */
[----:B-1----:R-:W-:Y:S05]  /*6a30*/  @!P0 BRA `(.L_x_89) ;  /* 0xfffffffc00f08947 */ /* 0x002fea000383ffff */
[----:B------:R-:W-:Y:S05]  /*6a40*/  BRA `(.L_x_148) ;  /* 0xffffffe400e47947 */ /* 0x000fea000383ffff */
.L_x_90:
[----:B0-----:R0:W1:Y:S02]  /*6a50*/  SYNCS.PHASECHK.TRANS64.TRYWAIT P0, [R9+URZ], R4 ;  /* 0x00000004090075a7 */ /* 0x001064000800017f */
[----:B-1----:R-:W-:Y:S05]  /*6a60*/  @!P0 NANOSLEEP.SYNCS 0x989680 ;  /* 0x009896800000895d */ /* 0x002fea0003900000 */
[----:B------:R-:W1:Y:S02]  /*6a70*/  @!P0 SYNCS.PHASECHK.TRANS64 P0, [R9+URZ], R4 ;  /* 0x00000004090085a7 */ /* 0x000e64000800007f */
[----:B-1----:R-:W-:Y:S05]  /*6a80*/  @!P0 BRA `(.L_x_90) ;  /* 0xfffffffc00f08947 */ /* 0x002fea000383ffff */
[----:B------:R-:W-:Y:S05]  /*6a90*/  BRA `(.L_x_149) ;  /* 0xffffffe400f47947 */ /* 0x000fea000383ffff */
.L_x_91:
[----:B0-----:R0:W1:Y:S02]  /*6aa0*/  SYNCS.PHASECHK.TRANS64.TRYWAIT P0, [R8+URZ], R5 ;  /* 0x00000005080075a7 */ /* 0x001064000800017f */
[----:B-1----:R-:W-:Y:S05]  /*6ab0*/  @!P0 NANOSLEEP.SYNCS 0x989680 ;  /* 0x009896800000895d */ /* 0x002fea0003900000 */
[----:B------:R-:W1:Y:S02]  /*6ac0*/  @!P0 SYNCS.PHASECHK.TRANS64 P0, [R8+URZ], R5 ;  /* 0x00000005080085a7 */ /* 0x000e64000800007f */
[----:B-1----:R-:W-:Y:S05]  /*6ad0*/  @!P0 BRA `(.L_x_91) ;  /* 0xfffffffc00f08947 */ /* 0x002fea000383ffff */
[----:B------:R-:W-:Y:S05]  /*6ae0*/  BRA `(.L_x_150) ;  /* 0xffffffe800047947 */ /* 0x000fea000383ffff */
.L_x_92:
[----:B0-----:R0:W1:Y:S02]  /*6af0*/  SYNCS.PHASECHK.TRANS64.TRYWAIT P0, [R9+URZ], R4 ;  /* 0x00000004090075a7 */ /* 0x001064000800017f */
[----:B-1----:R-:W-:Y:S05]  /*6b00*/  @!P0 NANOSLEEP.SYNCS 0x989680 ;  /* 0x009896800000895d */ /* 0x002fea0003900000 */
[----:B------:R-:W1:Y:S02]  /*6b10*/  @!P0 SYNCS.PHASECHK.TRANS64 P0, [R9+URZ], R4 ;  /* 0x00000004090085a7 */ /* 0x000e64000800007f */
[----:B-1----:R-:W-:Y:S05]  /*6b20*/  @!P0 BRA `(.L_x_92) ;  /* 0xfffffffc00f08947 */ /* 0x002fea000383ffff */
[----:B------:R-:W-:Y:S05]  /*6b30*/  BRA `(.L_x_151) ;  /* 0xffffffe800147947 */ /* 0x000fea000383ffff */
.L_x_93:
[----:B0-----:R0:W1:Y:S02]  /*6b40*/  SYNCS.PHASECHK.TRANS64.TRYWAIT P0, [R8+URZ], R5 ;  /* 0x00000005080075a7 */ /* 0x001064000800017f */
[----:B-1----:R-:W-:Y:S05]  /*6b50*/  @!P0 NANOSLEEP.SYNCS 0x989680 ;  /* 0x009896800000895d */ /* 0x002fea0003900000 */
[----:B------:R-:W1:Y:S02]  /*6b60*/  @!P0 SYNCS.PHASECHK.TRANS64 P0, [R8+URZ], R5 ;  /* 0x00000005080085a7 */ /* 0x000e64000800007f */
[----:B-1----:R-:W-:Y:S05]  /*6b70*/  @!P0 BRA `(.L_x_93) ;  /* 0xfffffffc00f08947 */ /* 0x002fea000383ffff */
[----:B------:R-:W-:Y:S05]  /*6b80*/  BRA `(.L_x_152) ;  /* 0xffffffe800247947 */ /* 0x000fea000383ffff */
.L_x_94:
[----:B0-----:R0:W1:Y:S02]  /*6b90*/  SYNCS.PHASECHK.TRANS64.TRYWAIT P0, [R9+URZ], R4 ;  /* 0x00000004090075a7 */ /* 0x001064000800017f */
[----:B-1----:R-:W-:Y:S05]  /*6ba0*/  @!P0 NANOSLEEP.SYNCS 0x989680 ;  /* 0x009896800000895d */ /* 0x002fea0003900000 */
[----:B------:R-:W1:Y:S02]  /*6bb0*/  @!P0 SYNCS.PHASECHK.TRANS64 P0, [R9+URZ], R4 ;  /* 0x00000004090085a7 */ /* 0x000e64000800007f */
[----:B-1----:R-:W-:Y:S05]  /*6bc0*/  @!P0 BRA `(.L_x_94) ;  /* 0xfffffffc00f08947 */ /* 0x002fea000383ffff */
[----:B------:R-:W-:Y:S05]  /*6bd0*/  BRA `(.L_x_153) ;  /* 0xffffffe800347947 */ /* 0x000fea000383ffff */
.L_x_95:
[----:B0-----:R0:W1:Y:S02]  /*6be0*/  SYNCS.PHASECHK.TRANS64.TRYWAIT P0, [R8+URZ], R5 ;  /* 0x00000005080075a7 */ /* 0x001064000800017f */
[----:B-1----:R-:W-:Y:S05]  /*6bf0*/  @!P0 NANOSLEEP.SYNCS 0x989680 ;  /* 0x009896800000895d */ /* 0x002fea0003900000 */
[----:B------:R-:W1:Y:S02]  /*6c00*/  @!P0 SYNCS.PHASECHK.TRANS64 P0, [R8+URZ], R5 ;  /* 0x00000005080085a7 */ /* 0x000e64000800007f */
[----:B-1----:R-:W-:Y:S05]  /*6c10*/  @!P0 BRA `(.L_x_95) ;  /* 0xfffffffc00f08947 */ /* 0x002fea000383ffff */
[----:B------:R-:W-:Y:S05]  /*6c20*/  BRA `(.L_x_154) ;  /* 0xffffffe800447947 */ /* 0x000fea000383ffff */
.L_x_96:
[----:B0-----:R0:W1:Y:S02]  /*6c30*/  SYNCS.PHASECHK.TRANS64.TRYWAIT P0, [R9+URZ], R4 ;  /* 0x00000004090075a7 */ /* 0x001064000800017f */
[----:B-1----:R-:W-:Y:S05]  /*6c40*/  @!P0 NANOSLEEP.SYNCS 0x989680 ;  /* 0x009896800000895d */ /* 0x002fea0003900000 */
[----:B------:R-:W1:Y:S02]  /*6c50*/  @!P0 SYNCS.PHASECHK.TRANS64 P0, [R9+URZ], R4 ;  /* 0x00000004090085a7 */ /* 0x000e64000800007f */
[----:B-1----:R-:W-:Y:S05]  /*6c60*/  @!P0 BRA `(.L_x_96) ;  /* 0xfffffffc00f08947 */ /* 0x002fea000383ffff */
[----:B------:R-:W-:Y:S05]  /*6c70*/  BRA `(.L_x_155) ;  /* 0xffffffe800547947 */ /* 0x000fea000383ffff */
.L_x_97:
[----:B0-----:R0:W1:Y:S02]  /*6c80*/  SYNCS.PHASECHK.TRANS64.TRYWAIT P0, [R8+URZ], R5 ;  /* 0x00000005080075a7 */ /* 0x001064000800017f */
[----:B-1----:R-:W-:Y:S05]  /*6c90*/  @!P0 NANOSLEEP.SYNCS 0x989680 ;  /* 0x009896800000895d */ /* 0x002fea0003900000 */
[----:B------:R-:W1:Y:S02]  /*6ca0*/  @!P0 SYNCS.PHASECHK.TRANS64 P0, [R8+URZ], R5 ;  /* 0x00000005080085a7 */ /* 0x000e64000800007f */
[----:B-1----:R-:W-:Y:S05]  /*6cb0*/  @!P0 BRA `(.L_x_97) ;  /* 0xfffffffc00f08947 */ /* 0x002fea000383ffff */
[----:B------:R-:W-:Y:S05]  /*6cc0*/  BRA `(.L_x_156) ;  /* 0xffffffe800647947 */ /* 0x000fea000383ffff */
.L_x_98:
[----:B0-----:R0:W1:Y:S02]  /*6cd0*/  SYNCS.PHASECHK.TRANS64.TRYWAIT P0, [R9+URZ], R4 ;  /* 0x00000004090075a7 */ /* 0x001064000800017f */
[----:B-1----:R-:W-:Y:S05]  /*6ce0*/  @!P0 NANOSLEEP.SYNCS 0x989680 ;  /* 0x009896800000895d */ /* 0x002fea0003900000 */
[----:B------:R-:W1:Y:S02]  /*6cf0*/  @!P0 SYNCS.PHASECHK.TRANS64 P0, [R9+URZ], R4 ;  /* 0x00000004090085a7 */ /* 0x000e64000800007f */
[----:B-1----:R-:W-:Y:S05]  /*6d00*/  @!P0 BRA `(.L_x_98) ;  /* 0xfffffffc00f08947 */ /* 0x002fea000383ffff */
[----:B------:R-:W-:Y:S05]  /*6d10*/  BRA `(.L_x_157) ;  /* 0xffffffe800747947 */ /* 0x000fea000383ffff */
.L_x_99:
[----:B0-----:R0:W1:Y:S02]  /*6d20*/  SYNCS.PHASECHK.TRANS64.TRYWAIT P0, [R8+URZ], R5 ;  /* 0x00000005080075a7 */ /* 0x001064000800017f */
[----:B-1----:R-:W-:Y:S05]  /*6d30*/  @!P0 NANOSLEEP.SYNCS 0x989680 ;  /* 0x009896800000895d */ /* 0x002fea0003900000 */
[----:B------:R-:W1:Y:S02]  /*6d40*/  @!P0 SYNCS.PHASECHK.TRANS64 P0, [R8+URZ], R5 ;  /* 0x00000005080085a7 */ /* 0x000e64000800007f */
[----:B-1----:R-:W-:Y:S05]  /*6d50*/  @!P0 BRA `(.L_x_99) ;  /* 0xfffffffc00f08947 */ /* 0x002fea000383ffff */
[----:B------:R-:W-:Y:S05]  /*6d60*/  BRA `(.L_x_158) ;  /* 0xffffffe800847947 */ /* 0x000fea000383ffff */
.L_x_100:
[----:B0-----:R0:W1:Y:S02]  /*6d70*/  SYNCS.PHASECHK.TRANS64.TRYWAIT P0, [R9+URZ], R4 ;  /* 0x00000004090075a7 */ /* 0x001064000800017f */
[----:B-1----:R-:W-:Y:S05]  /*6d80*/  @!P0 NANOSLEEP.SYNCS 0x989680 ;  /* 0x009896800000895d */ /* 0x002fea0003900000 */
[----:B------:R-:W1:Y:S02]  /*6d90*/  @!P0 SYNCS.PHASECHK.TRANS64 P0, [R9+URZ], R4 ;  /* 0x00000004090085a7 */ /* 0x000e64000800007f */
[----:B-1----:R-:W-:Y:S05]  /*6da0*/  @!P0 BRA `(.L_x_100) ;  /* 0xfffffffc00f08947 */ /* 0x002fea000383ffff */
[----:B------:R-:W-:Y:S05]  /*6db0*/  BRA `(.L_x_159) ;  /* 0xffffffe800947947 */ /* 0x000fea000383ffff */
.L_x_101:
[----:B0-----:R0:W1:Y:S02]  /*6dc0*/  SYNCS.PHASECHK.TRANS64.TRYWAIT P0, [R8+URZ], R5 ;  /* 0x00000005080075a7 */ /* 0x001064000800017f */
[----:B-1----:R-:W-:Y:S05]  /*6dd0*/  @!P0 NANOSLEEP.SYNCS 0x989680 ;  /* 0x009896800000895d */ /* 0x002fea0003900000 */
[----:B------:R-:W1:Y:S02]  /*6de0*/  @!P0 SYNCS.PHASECHK.TRANS64 P0, [R8+URZ], R5 ;  /* 0x00000005080085a7 */ /* 0x000e64000800007f */
[----:B-1----:R-:W-:Y:S05]  /*6df0*/  @!P0 BRA `(.L_x_101) ;  /* 0xfffffffc00f08947 */ /* 0x002fea000383ffff */
[----:B------:R-:W-:Y:S05]  /*6e00*/  BRA `(.L_x_160) ;  /* 0xffffffe800a47947 */ /* 0x000fea000383ffff */
.L_x_102:
[----:B0-----:R0:W1:Y:S02]  /*6e10*/  SYNCS.PHASECHK.TRANS64.TRYWAIT P0, [R9+URZ], R4 ;  /* 0x00000004090075a7 */ /* 0x001064000800017f */
[----:B-1----:R-:W-:Y:S05]  /*6e20*/  @!P0 NANOSLEEP.SYNCS 0x989680 ;  /* 0x009896800000895d */ /* 0x002fea0003900000 */
[----:B------:R-:W1:Y:S02]  /*6e30*/  @!P0 SYNCS.PHASECHK.TRANS64 P0, [R9+URZ], R4 ;  /* 0x00000004090085a7 */ /* 0x000e64000800007f */
[----:B-1----:R-:W-:Y:S05]  /*6e40*/  @!P0 BRA `(.L_x_102) ;  /* 0xfffffffc00f08947 */ /* 0x002fea000383ffff */
[----:B------:R-:W-:Y:S05]  /*6e50*/  BRA `(.L_x_161) ;  /* 0xffffffe800b47947 */ /* 0x000fea000383ffff */
.L_x_103:
[----:B0-----:R0:W1:Y:S02]  /*6e60*/  SYNCS.PHASECHK.TRANS64.TRYWAIT P0, [R8+URZ], R5 ;  /* 0x00000005080075a7 */ /* 0x001064000800017f */
[----:B-1----:R-:W-:Y:S05]  /*6e70*/  @!P0 NANOSLEEP.SYNCS 0x989680 ;  /* 0x009896800000895d */ /* 0x002fea0003900000 */
[----:B------:R-:W1:Y:S02]  /*6e80*/  @!P0 SYNCS.PHASECHK.TRANS64 P0, [R8+URZ], R5 ;  /* 0x00000005080085a7 */ /* 0x000e64000800007f */
[----:B-1----:R-:W-:Y:S05]  /*6e90*/  @!P0 BRA `(.L_x_103) ;  /* 0xfffffffc00f08947 */ /* 0x002fea000383ffff */
[----:B------:R-:W-:Y:S05]  /*6ea0*/  BRA `(.L_x_162) ;  /* 0xffffffe800c47947 */ /* 0x000fea000383ffff */
.L_x_104:
[----:B0-----:R0:W1:Y:S02]  /*6eb0*/  SYNCS.PHASECHK.TRANS64.TRYWAIT P0, [R9+URZ], R4 ;  /* 0x00000004090075a7 */ /* 0x001064000800017f */
[----:B-1----:R-:W-:Y:S05]  /*6ec0*/  @!P0 NANOSLEEP.SYNCS 0x989680 ;  /* 0x009896800000895d */ /* 0x002fea0003900000 */
[----:B------:R-:W1:Y:S02]  /*6ed0*/  @!P0 SYNCS.PHASECHK.TRANS64 P0, [R9+URZ], R4 ;  /* 0x00000004090085a7 */ /* 0x000e64000800007f */
[----:B-1----:R-:W-:Y:S05]  /*6ee0*/  @!P0 BRA `(.L_x_104) ;  /* 0xfffffffc00f08947 */ /* 0x002fea000383ffff */
[----:B------:R-:W-:Y:S05]  /*6ef0*/  BRA `(.L_x_163) ;  /* 0xffffffe800d47947 */ /* 0x000fea000383ffff */
.L_x_105:
[----:B0-----:R0:W1:Y:S02]  /*6f00*/  SYNCS.PHASECHK.TRANS64.TRYWAIT P0, [R8+URZ], R5 ;  /* 0x00000005080075a7 */ /* 0x001064000800017f */
[----:B-1----:R-:W-:Y:S05]  /*6f10*/  @!P0 NANOSLEEP.SYNCS 0x989680 ;  /* 0x009896800000895d */ /* 0x002fea0003900000 */
[----:B------:R-:W1:Y:S02]  /*6f20*/  @!P0 SYNCS.PHASECHK.TRANS64 P0, [R8+URZ], R5 ;  /* 0x00000005080085a7 */ /* 0x000e64000800007f */
[----:B-1----:R-:W-:Y:S05]  /*6f30*/  @!P0 BRA `(.L_x_105) ;  /* 0xfffffffc00f08947 */ /* 0x002fea000383ffff */
[----:B------:R-:W-:Y:S05]  /*6f40*/  BRA `(.L_x_164) ;  /* 0xffffffe800e47947 */ /* 0x000fea000383ffff */
.L_x_106:
[----:B0-----:R0:W1:Y:S02]  /*6f50*/  SYNCS.PHASECHK.TRANS64.TRYWAIT P0, [R9+URZ], R4 ;  /* 0x00000004090075a7 */ /* 0x001064000800017f */
[----:B-1----:R-:W-:Y:S05]  /*6f60*/  @!P0 NANOSLEEP.SYNCS 0x989680 ;  /* 0x009896800000895d */ /* 0x002fea0003900000 */
[----:B------:R-:W1:Y:S02]  /*6f70*/  @!P0 SYNCS.PHASECHK.TRANS64 P0, [R9+URZ], R4 ;  /* 0x00000004090085a7 */ /* 0x000e64000800007f */
[----:B-1----:R-:W-:Y:S05]  /*6f80*/  @!P0 BRA `(.L_x_106) ;  /* 0xfffffffc00f08947 */ /* 0x002fea000383ffff */
[----:B------:R-:W-:Y:S05]  /*6f90*/  BRA `(.L_x_165) ;  /* 0xffffffe800f47947 */ /* 0x000fea000383ffff */
.L_x_107:
[----:B0-----:R0:W1:Y:S02]  /*6fa0*/  SYNCS.PHASECHK.TRANS64.TRYWAIT P0, [R8+URZ], R5 ;  /* 0x00000005080075a7 */ /* 0x001064000800017f */
[----:B-1----:R-:W-:Y:S05]  /*6fb0*/  @!P0 NANOSLEEP.SYNCS 0x989680 ;  /* 0x009896800000895d */ /* 0x002fea0003900000 */
[----:B------:R-:W1:Y:S02]  /*6fc0*/  @!P0 SYNCS.PHASECHK.TRANS64 P0, [R8+URZ], R5 ;  /* 0x00000005080085a7 */ /* 0x000e64000800007f */
[----:B-1----:R-:W-:Y:S05]  /*6fd0*/  @!P0 BRA `(.L_x_107) ;  /* 0xfffffffc00f08947 */ /* 0x002fea000383ffff */
[----:B------:R-:W-:Y:S05]  /*6fe0*/  BRA `(.L_x_166) ;  /* 0xffffffec00047947 */ /* 0x000fea000383ffff */
.L_x_108:
[----:B0-----:R0:W1:Y:S02]  /*6ff0*/  SYNCS.PHASECHK.TRANS64.TRYWAIT P0, [R9+URZ], R4 ;  /* 0x00000004090075a7 */ /* 0x001064000800017f */
[----:B-1----:R-:W-:Y:S05]  /*7000*/  @!P0 NANOSLEEP.SYNCS 0x989680 ;  /* 0x009896800000895d */ /* 0x002fea0003900000 */
[----:B------:R-:W1:Y:S02]  /*7010*/  @!P0 SYNCS.PHASECHK.TRANS64 P0, [R9+URZ], R4 ;  /* 0x00000004090085a7 */ /* 0x000e64000800007f */
[----:B-1----:R-:W-:Y:S05]  /*7020*/  @!P0 BRA `(.L_x_108) ;  /* 0xfffffffc00f08947 */ /* 0x002fea000383ffff */
[----:B------:R-:W-:Y:S05]  /*7030*/  BRA `(.L_x_167) ;  /* 0xffffffec00147947 */ /* 0x000fea000383ffff */
.L_x_109:
[----:B0-----:R0:W1:Y:S02]  /*7040*/  SYNCS.PHASECHK.TRANS64.TRYWAIT P0, [R8+URZ], R5 ;  /* 0x00000005080075a7 */ /* 0x001064000800017f */
[----:B-1----:R-:W-:Y:S05]  /*7050*/  @!P0 NANOSLEEP.SYNCS 0x989680 ;  /* 0x009896800000895d */ /* 0x002fea0003900000 */
[----:B------:R-:W1:Y:S02]  /*7060*/  @!P0 SYNCS.PHASECHK.TRANS64 P0, [R8+URZ], R5 ;  /* 0x00000005080085a7 */ /* 0x000e64000800007f */
[----:B-1----:R-:W-:Y:S05]  /*7070*/  @!P0 BRA `(.L_x_109) ;  /* 0xfffffffc00f08947 */ /* 0x002fea000383ffff */
[----:B------:R-:W-:Y:S05]  /*7080*/  BRA `(.L_x_168) ;  /* 0xffffffec00247947 */ /* 0x000fea000383ffff */
.L_x_110:
[----:B0-----:R0:W1:Y:S02]  /*7090*/  SYNCS.PHASECHK.TRANS64.TRYWAIT P0, [R9+URZ], R4 ;  /* 0x00000004090075a7 */ /* 0x001064000800017f */
[----:B-1----:R-:W-:Y:S05]  /*70a0*/  @!P0 NANOSLEEP.SYNCS 0x989680 ;  /* 0x009896800000895d */ /* 0x002fea0003900000 */
[----:B------:R-:W1:Y:S02]  /*70b0*/  @!P0 SYNCS.PHASECHK.TRANS64 P0, [R9+URZ], R4 ;  /* 0x00000004090085a7 */ /* 0x000e64000800007f */
[----:B-1----:R-:W-:Y:S05]  /*70c0*/  @!P0 BRA `(.L_x_110) ;  /* 0xfffffffc00f08947 */ /* 0x002fea000383ffff */
[----:B------:R-:W-:Y:S05]  /*70d0*/  BRA `(.L_x_169) ;  /* 0xffffffec00347947 */ /* 0x000fea000383ffff */
.L_x_111:
[----:B0-----:R0:W1:Y:S02]  /*70e0*/  SYNCS.PHASECHK.TRANS64.TRYWAIT P0, [R8+URZ], R5 ;  /* 0x00000005080075a7 */ /* 0x001064000800017f */
[----:B-1----:R-:W-:Y:S05]  /*70f0*/  @!P0 NANOSLEEP.SYNCS 0x989680 ;  /* 0x009896800000895d */ /* 0x002fea0003900000 */
[----:B------:R-:W1:Y:S02]  /*7100*/  @!P0 SYNCS.PHASECHK.TRANS64 P0, [R8+URZ], R5 ;  /* 0x00000005080085a7 */ /* 0x000e64000800007f */
[----:B-1----:R-:W-:Y:S05]  /*7110*/  @!P0 BRA `(.L_x_111) ;  /* 0xfffffffc00f08947 */ /* 0x002fea000383ffff */
[----:B------:R-:W-:Y:S05]  /*7120*/  BRA `(.L_x_170) ;  /* 0xffffffec00447947 */ /* 0x000fea000383ffff */
.L_x_112:
[----:B0-----:R0:W1:Y:S02]  /*7130*/  SYNCS.PHASECHK.TRANS64.TRYWAIT P0, [R9+URZ], R4 ;  /* 0x00000004090075a7 */ /* 0x001064000800017f */
[----:B-1----:R-:W-:Y:S05]  /*7140*/  @!P0 NANOSLEEP.SYNCS 0x989680 ;  /* 0x009896800000895d */ /* 0x002fea0003900000 */
[----:B------:R-:W1:Y:S02]  /*7150*/  @!P0 SYNCS.PHASECHK.TRANS64 P0, [R9+URZ], R4 ;  /* 0x00000004090085a7 */ /* 0x000e64000800007f */
[----:B-1----:R-:W-:Y:S05]  /*7160*/  @!P0 BRA `(.L_x_112) ;  /* 0xfffffffc00f08947 */ /* 0x002fea000383ffff */
[----:B------:R-:W-:Y:S05]  /*7170*/  BRA `(.L_x_171) ;  /* 0xffffffec00547947 */ /* 0x000fea000383ffff */
.L_x_113:
[----:B0-----:R0:W1:Y:S02]  /*7180*/  SYNCS.PHASECHK.TRANS64.TRYWAIT P0, [R6+URZ], R5 ;  /* 0x00000005060075a7 */ /* 0x001064000800017f */
[----:B-1----:R-:W-:Y:S05]  /*7190*/  @!P0 NANOSLEEP.SYNCS 0x989680 ;  /* 0x009896800000895d */ /* 0x002fea0003900000 */
[----:B------:R-:W1:Y:S02]  /*71a0*/  @!P0 SYNCS.PHASECHK.TRANS64 P0, [R6+URZ], R5 ;  /* 0x00000005060085a7 */ /* 0x000e64000800007f */
[----:B-1----:R-:W-:Y:S05]  /*71b0*/  @!P0 BRA `(.L_x_113) ;  /* 0xfffffffc00f08947 */ /* 0x002fea000383ffff */
[----:B------:R-:W-:Y:S05]  /*71c0*/  BRA `(.L_x_172) ;  /* 0xffffffec005c7947 */ /* 0x000fea000383ffff */
.L_x_173:
[----:B------:R-:W-:-:S00]  /*71d0*/  BRA `(.L_x_173) ;  /* 0xfffffffc00fc7947 */ /* 0x000fc0000383ffff */
[----:B------:R-:W-:-:S00]  /*71e0*/  NOP ;  /* 0x0000000000007918 */ /* 0x000fc00000000000 */
        /* <DEDUP_REMOVED lines=9> */
.L_x_174:


//--------------------- .nv.global.init           --------------------------
	.section	.nv.global.init,"aw",@progbits
.nv.global.init:
	.type		$str$22,@object
	.size		$str$22,($str$23 - $str$22)
$str$22:
        /*0000*/ 	.byte	0x6b, 0x5f, 0x74, 0x69, 0x6c, 0x65, 0x5f, 0x63, 0x6f, 0x75, 0x6e, 0x74, 0x20, 0x3e, 0x3d, 0x20
        /*0010*/ 	.byte	0x31, 0x00
	.type		$str$23,@object
	.size		$str$23,(__unnamed_1 - $str$23)
$str$23:
        /*0012*/ 	.byte	0x2f, 0x74, 0x6d, 0x70, 0x2f, 0x63, 0x75, 0x74, 0x6c, 0x61, 0x73, 0x73, 0x5f, 0x73, 0x77, 0x65
        /*0022*/ 	.byte	0x65, 0x70, 0x5f, 0x73, 0x72, 0x63, 0x2f, 0x69, 0x6e, 0x63, 0x6c, 0x75, 0x64, 0x65, 0x2f, 0x63
        /*0032*/ 	.byte	0x75, 0x74, 0x6c, 0x61, 0x73, 0x73, 0x2f, 0x67, 0x65, 0x6d, 0x6d, 0x2f, 0x63, 0x6f, 0x6c, 0x6c
        /*0042*/ 	.byte	0x65, 0x63, 0x74, 0x69, 0x76, 0x65, 0x2f, 0x73, 0x6d, 0x39, 0x30, 0x5f, 0x6d, 0x6d, 0x61, 0x5f
        /*0052*/ 	.byte	0x74, 0x6d, 0x61, 0x5f, 0x67, 0x6d, 0x6d, 0x61, 0x5f, 0x73, 0x73, 0x5f, 0x77, 0x61, 0x72, 0x70
        /*0062*/ 	.byte	0x73, 0x70, 0x65, 0x63, 0x69, 0x61, 0x6c, 0x69, 0x7a, 0x65, 0x64, 0x2e, 0x68, 0x70, 0x70, 0x00
	.type		__unnamed_1,@object
	.size		__unnamed_1,(.L_0 - __unnamed_1)
__unnamed_1:
        /*0072*/ 	.byte	0x76, 0x6f, 0x69, 0x64, 0x20, 0x63, 0x75, 0x74, 0x6c, 0x61, 0x73, 0x73, 0x3a, 0x3a, 0x67, 0x65
        /* <DEDUP_REMOVED lines=180> */
        /*0bc2*/ 	.byte	0x74, 0x69, 0x74, 0x79, 0x5d, 0x00
.L_0:


//--------------------- .nv.shared._ZN7cutlass13device_kernelINS_4gemm6kernel13GemmUniversalIN4cute5tupleIJiiiiEEENS1_10collective13CollectiveMmaINS1_34MainloopSm90TmaGmmaWarpSpecializedILi50ENS5_IJNS4_1CILi2EEENSA_ILi1EEESC_EEENS1_32KernelTmaWarpSpecializedPingpongEEENS5_IJNSA_ILi64EEENSA_ILi8EEENSA_ILi32EEEEEENS_10bfloat16_tENS5_IJlSC_lEEESK_SL_NS4_8TiledMMAINS4_8MMA_AtomIJNS4_4SM904GMMA26MMA_64x8x16_F32BF16BF16_SSILNSP_5MajorE0ELSR_0ELNSP_7ScaleInE1ELSS_1EEEEEENS4_6LayoutINS5_IJSC_SC_SC_EEENS5_IJNSA_ILi0EEESX_SX_EEEEENS5_IJNS4_10UnderscoreES10_S10_EEEEENS4_13SM90_TMA_LOADENS4_14ComposedLayoutINS4_7SwizzleILi2ELi4ELi3EEENS4_18smem_ptr_flag_bitsILi16EEENSV_INS5_IJSH_SI_EEENS5_IJSI_SC_EEEEEEEvNS4_8identityENS4_23SM90_TMA_LOAD_MULTICASTES1C_vS1D_EENS_8epilogue10collective6detail29Sm90TmaWarpSpecializedAdapterINS1H_15DefaultEpilogueISK_SL_SL_NS1G_6thread17LinearCombinationISK_Li1EffLNS1L_9ScaleType4KindE0ELNS_15FloatRoundStyleE2ESK_EENS1_15EpilogueDefaultEEEEEvvEEEEvNT_6ParamsE --------------------------
	.section	.nv.shared._ZN7cutlass13device_kernelINS_4gemm6kernel13GemmUniversalIN4cute5tupleIJiiiiEEENS1_10collective13CollectiveMmaINS1_34MainloopSm90TmaGmmaWarpSpecializedILi50ENS5_IJNS4_1CILi2EEENSA_ILi1EEESC_EEENS1_32KernelTmaWarpSpecializedPingpongEEENS5_IJNSA_ILi64EEENSA_ILi8EEENSA_ILi32EEEEEENS_10bfloat16_tENS5_IJlSC_lEEESK_SL_NS4_8TiledMMAINS4_8MMA_AtomIJNS4_4SM904GMMA26MMA_64x8x16_F32BF16BF16_SSILNSP_5MajorE0ELSR_0ELNSP_7ScaleInE1ELSS_1EEEEEENS4_6LayoutINS5_IJSC_SC_SC_EEENS5_IJNSA_ILi0EEESX_SX_EEEEENS5_IJNS4_10UnderscoreES10_S10_EEEEENS4_13SM90_TMA_LOADENS4_14ComposedLayoutINS4_7SwizzleILi2ELi4ELi3EEENS4_18smem_ptr_flag_bitsILi16EEENSV_INS5_IJSH_SI_EEENS5_IJSI_SC_EEEEEEEvNS4_8identityENS4_23SM90_TMA_LOAD_MULTICASTES1C_vS1D_EENS_8epilogue10collective6detail29Sm90TmaWarpSpecializedAdapterINS1H_15DefaultEpilogueISK_SL_SL_NS1G_6thread17LinearCombinationISK_Li1EffLNS1L_9ScaleType4KindE0ELNS_15FloatRoundStyleE2ESK_EENS1_15EpilogueDefaultEEEEEvvEEEEvNT_6ParamsE,"aw",@nobits
	.sectionflags	@""
	.align	16
	.zero		1024


//--------------------- .nv.shared.reserved.0     --------------------------
	.section	.nv.shared.reserved.0,"aw",@nobits
	.weak		__nv_reservedSMEM_offset_0_alias
	.size		__nv_reservedSMEM_offset_0_alias, 0, 0
	.other		__nv_reservedSMEM_offset_0_alias,@"STO_CUDA_RESERVED_SHARED STV_DEFAULT"
__nv_reservedSMEM_offset_0_alias:
	.zero		0


//--------------------- .nv.global                --------------------------
	.section	.nv.global,"aw",@nobits
.nv.global:
	.type		_ZN39_INTERNAL_81bc9ebb_4_k_cu_5547c9f4_35724cute1_E,@object
	.size		_ZN39_INTERNAL_81bc9ebb_4_k_cu_5547c9f4_35724cute1_E,(_ZN39_INTERNAL_81bc9ebb_4_k_cu_5547c9f4_35724cuda3std3__45__cpo6cbeginE - _ZN39_INTERNAL_81bc9ebb_4_k_cu_5547c9f4_35724cute1_E)
_ZN39_INTERNAL_81bc9ebb_4_k_cu_5547c9f4_35724cute1_E:
	.zero		1
	.type		_ZN39_INTERNAL_81bc9ebb_4_k_cu_5547c9f4_35724cuda3std3__45__cpo6cbeginE,@object
	.size		_ZN39_INTERNAL_81bc9ebb_4_k_cu_5547c9f4_35724cuda3std3__45__cpo6cbeginE,(_ZN39_INTERNAL_81bc9ebb_4_k_cu_5547c9f4_35724cuda3std3__48in_placeE - _ZN39_INTERNAL_81bc9ebb_4_k_cu_5547c9f4_35724cuda3std3__45__cpo6cbeginE)
_ZN39_INTERNAL_81bc9ebb_4_k_cu_5547c9f4_35724cuda3std3__45__cpo6cbeginE:
	.zero		1
	.type		_ZN39_INTERNAL_81bc9ebb_4_k_cu_5547c9f4_35724cuda3std3__48in_placeE,@object
	.size		_ZN39_INTERNAL_81bc9ebb_4_k_cu_5547c9f4_35724cuda3std3__48in_placeE,(_ZN39_INTERNAL_81bc9ebb_4_k_cu_5547c9f4_35724cuda3std6ranges3__45__cpo9iter_moveE - _ZN39_INTERNAL_81bc9ebb_4_k_cu_5547c9f4_35724cuda3std3__48in_placeE)
_ZN39_INTERNAL_81bc9ebb_4_k_cu_5547c9f4_35724cuda3std3__48in_placeE:
	.zero		1
	.type		_ZN39_INTERNAL_81bc9ebb_4_k_cu_5547c9f4_35724cuda3std6ranges3__45__cpo9iter_moveE,@object
	.size		_ZN39_INTERNAL_81bc9ebb_4_k_cu_5547c9f4_35724cuda3std6ranges3__45__cpo9iter_moveE,(_ZN39_INTERNAL_81bc9ebb_4_k_cu_5547c9f4_35724cuda3std3__45__cpo5beginE - _ZN39_INTERNAL_81bc9ebb_4_k_cu_5547c9f4_35724cuda3std6ranges3__45__cpo9iter_moveE)
_ZN39_INTERNAL_81bc9ebb_4_k_cu_5547c9f4_35724cuda3std6ranges3__45__cpo9iter_moveE:
	.zero		1
	.type		_ZN39_INTERNAL_81bc9ebb_4_k_cu_5547c9f4_35724cuda3std3__45__cpo5beginE,@object
	.size		_ZN39_INTERNAL_81bc9ebb_4_k_cu_5547c9f4_35724cuda3std3__45__cpo5beginE,(_ZN39_INTERNAL_81bc9ebb_4_k_cu_5547c9f4_35724cuda3std3__441_GLOBAL__N__81bc9ebb_4_k_cu_5547c9f4_35726ignoreE - _ZN39_INTERNAL_81bc9ebb_4_k_cu_5547c9f4_35724cuda3std3__45__cpo5beginE)
_ZN39_INTERNAL_81bc9ebb_4_k_cu_5547c9f4_35724cuda3std3__45__cpo5beginE:
	.zero		1
	.type		_ZN39_INTERNAL_81bc9ebb_4_k_cu_5547c9f4_35724cuda3std3__441_GLOBAL__N__81bc9ebb_4_k_cu_5547c9f4_35726ignoreE,@object
	.size		_ZN39_INTERNAL_81bc9ebb_4_k_cu_5547c9f4_35724cuda3std3__441_GLOBAL__N__81bc9ebb_4_k_cu_5547c9f4_35726ignoreE,(_ZN39_INTERNAL_81bc9ebb_4_k_cu_5547c9f4_35724cute7productE - _ZN39_INTERNAL_81bc9ebb_4_k_cu_5547c9f4_35724cuda3std3__441_GLOBAL__N__81bc9ebb_4_k_cu_5547c9f4_35726ignoreE)
_ZN39_INTERNAL_81bc9ebb_4_k_cu_5547c9f4_35724cuda3std3__441_GLOBAL__N__81bc9ebb_4_k_cu_5547c9f4_35726ignoreE:
	.zero		1
	.type		_ZN39_INTERNAL_81bc9ebb_4_k_cu_5547c9f4_35724cute7productE,@object
	.size		_ZN39_INTERNAL_81bc9ebb_4_k_cu_5547c9f4_35724cute7productE,(_ZN39_INTERNAL_81bc9ebb_4_k_cu_5547c9f4_35724cuda3std3__45__cpo3endE - _ZN39_INTERNAL_81bc9ebb_4_k_cu_5547c9f4_35724cute7productE)
_ZN39_INTERNAL_81bc9ebb_4_k_cu_5547c9f4_35724cute7productE:
	.zero		1
	.type		_ZN39_INTERNAL_81bc9ebb_4_k_cu_5547c9f4_35724cuda3std3__45__cpo3endE,@object
	.size		_ZN39_INTERNAL_81bc9ebb_4_k_cu_5547c9f4_35724cuda3std3__45__cpo3endE,(_ZN39_INTERNAL_81bc9ebb_4_k_cu_5547c9f4_35724cuda3std3__419piecewise_constructE - _ZN39_INTERNAL_81bc9ebb_4_k_cu_5547c9f4_35724cuda3std3__45__cpo3endE)
_ZN39_INTERNAL_81bc9ebb_4_k_cu_5547c9f4_35724cuda3std3__45__cpo3endE:
	.zero		1
	.type		_ZN39_INTERNAL_81bc9ebb_4_k_cu_5547c9f4_35724cuda3std3__419piecewise_constructE,@object
	.size		_ZN39_INTERNAL_81bc9ebb_4_k_cu_5547c9f4_35724cuda3std3__419piecewise_constructE,(_ZN39_INTERNAL_81bc9ebb_4_k_cu_5547c9f4_35724cuda3std3__45__cpo4cendE - _ZN39_INTERNAL_81bc9ebb_4_k_cu_5547c9f4_35724cuda3std3__419piecewise_constructE)
_ZN39_INTERNAL_81bc9ebb_4_k_cu_5547c9f4_35724cuda3std3__419piecewise_constructE:
	.zero		1
	.type		_ZN39_INTERNAL_81bc9ebb_4_k_cu_5547c9f4_35724cuda3std3__45__cpo4cendE,@object
	.size		_ZN39_INTERNAL_81bc9ebb_4_k_cu_5547c9f4_35724cuda3std3__45__cpo4cendE,(_ZN39_INTERNAL_81bc9ebb_4_k_cu_5547c9f4_35724cuda3std6ranges3__45__cpo4swapE - _ZN39_INTERNAL_81bc9ebb_4_k_cu_5547c9f4_35724cuda3std3__45__cpo4cendE)
_ZN39_INTERNAL_81bc9ebb_4_k_cu_5547c9f4_35724cuda3std3__45__cpo4cendE:
	.zero		1
	.type		_ZN39_INTERNAL_81bc9ebb_4_k_cu_5547c9f4_35724cuda3std6ranges3__45__cpo4swapE,@object
	.size		_ZN39_INTERNAL_81bc9ebb_4_k_cu_5547c9f4_35724cuda3std6ranges3__45__cpo4swapE,(.L_8 - _ZN39_INTERNAL_81bc9ebb_4_k_cu_5547c9f4_35724cuda3std6ranges3__45__cpo4swapE)
_ZN39_INTERNAL_81bc9ebb_4_k_cu_5547c9f4_35724cuda3std6ranges3__45__cpo4swapE:
	.zero		1
.L_8:


//--------------------- .nv.constant0._ZN7cutlass13device_kernelINS_4gemm6kernel13GemmUniversalIN4cute5tupleIJiiiiEEENS1_10collective13CollectiveMmaINS1_34MainloopSm90TmaGmmaWarpSpecializedILi50ENS5_IJNS4_1CILi2EEENSA_ILi1EEESC_EEENS1_32KernelTmaWarpSpecializedPingpongEEENS5_IJNSA_ILi64EEENSA_ILi8EEENSA_ILi32EEEEEENS_10bfloat16_tENS5_IJlSC_lEEESK_SL_NS4_8TiledMMAINS4_8MMA_AtomIJNS4_4SM904GMMA26MMA_64x8x16_F32BF16BF16_SSILNSP_5MajorE0ELSR_0ELNSP_7ScaleInE1ELSS_1EEEEEENS4_6LayoutINS5_IJSC_SC_SC_EEENS5_IJNSA_ILi0EEESX_SX_EEEEENS5_IJNS4_10UnderscoreES10_S10_EEEEENS4_13SM90_TMA_LOADENS4_14ComposedLayoutINS4_7SwizzleILi2ELi4ELi3EEENS4_18smem_ptr_flag_bitsILi16EEENSV_INS5_IJSH_SI_EEENS5_IJSI_SC_EEEEEEEvNS4_8identityENS4_23SM90_TMA_LOAD_MULTICASTES1C_vS1D_EENS_8epilogue10collective6detail29Sm90TmaWarpSpecializedAdapterINS1H_15DefaultEpilogueISK_SL_SL_NS1G_6thread17LinearCombinationISK_Li1EffLNS1L_9ScaleType4KindE0ELNS_15FloatRoundStyleE2ESK_EENS1_15EpilogueDefaultEEEEEvvEEEEvNT_6ParamsE --------------------------
	.section	.nv.constant0._ZN7cutlass13device_kernelINS_4gemm6kernel13GemmUniversalIN4cute5tupleIJiiiiEEENS1_10collective13CollectiveMmaINS1_34MainloopSm90TmaGmmaWarpSpecializedILi50ENS5_IJNS4_1CILi2EEENSA_ILi1EEESC_EEENS1_32KernelTmaWarpSpecializedPingpongEEENS5_IJNSA_ILi64EEENSA_ILi8EEENSA_ILi32EEEEEENS_10bfloat16_tENS5_IJlSC_lEEESK_SL_NS4_8TiledMMAINS4_8MMA_AtomIJNS4_4SM904GMMA26MMA_64x8x16_F32BF16BF16_SSILNSP_5MajorE0ELSR_0ELNSP_7ScaleInE1ELSS_1EEEEEENS4_6LayoutINS5_IJSC_SC_SC_EEENS5_IJNSA_ILi0EEESX_SX_EEEEENS5_IJNS4_10UnderscoreES10_S10_EEEEENS4_13SM90_TMA_LOADENS4_14ComposedLayoutINS4_7SwizzleILi2ELi4ELi3EEENS4_18smem_ptr_flag_bitsILi16EEENSV_INS5_IJSH_SI_EEENS5_IJSI_SC_EEEEEEEvNS4_8identityENS4_23SM90_TMA_LOAD_MULTICASTES1C_vS1D_EENS_8epilogue10collective6detail29Sm90TmaWarpSpecializedAdapterINS1H_15DefaultEpilogueISK_SL_SL_NS1G_6thread17LinearCombinationISK_Li1EffLNS1L_9ScaleType4KindE0ELNS_15FloatRoundStyleE2ESK_EENS1_15EpilogueDefaultEEEEEvvEEEEvNT_6ParamsE,"a",@progbits
	.sectionflags	@""
	.align	4
.nv.constant0._ZN7cutlass13device_kernelINS_4gemm6kernel13GemmUniversalIN4cute5tupleIJiiiiEEENS1_10collective13CollectiveMmaINS1_34MainloopSm90TmaGmmaWarpSpecializedILi50ENS5_IJNS4_1CILi2EEENSA_ILi1EEESC_EEENS1_32KernelTmaWarpSpecializedPingpongEEENS5_IJNSA_ILi64EEENSA_ILi8EEENSA_ILi32EEEEEENS_10bfloat16_tENS5_IJlSC_lEEESK_SL_NS4_8TiledMMAINS4_8MMA_AtomIJNS4_4SM904GMMA26MMA_64x8x16_F32BF16BF16_SSILNSP_5MajorE0ELSR_0ELNSP_7ScaleInE1ELSS_1EEEEEENS4_6LayoutINS5_IJSC_SC_SC_EEENS5_IJNSA_ILi0EEESX_SX_EEEEENS5_IJNS4_10UnderscoreES10_S10_EEEEENS4_13SM90_TMA_LOADENS4_14ComposedLayoutINS4_7SwizzleILi2ELi4ELi3EEENS4_18smem_ptr_flag_bitsILi16EEENSV_INS5_IJSH_SI_EEENS5_IJSI_SC_EEEEEEEvNS4_8identityENS4_23SM90_TMA_LOAD_MULTICASTES1C_vS1D_EENS_8epilogue10collective6detail29Sm90TmaWarpSpecializedAdapterINS1H_15DefaultEpilogueISK_SL_SL_NS1G_6thread17LinearCombinationISK_Li1EffLNS1L_9ScaleType4KindE0ELNS_15FloatRoundStyleE2ESK_EENS1_15EpilogueDefaultEEEEEvvEEEEvNT_6ParamsE:
	.zero		1664


//--------------------- SYMBOLS --------------------------

	.type		.nv.reservedSmem.offset0,@object
	.size		.nv.reservedSmem.offset0,0x4
	.type		__assertfail,@function
